//
// Generated by NVIDIA NVVM Compiler
//
// Compiler Build ID: CL-36424714
// Cuda compilation tools, release 13.0, V13.0.88
// Based on NVVM 20.0.0
//

.version 9.0
.target sm_100
.address_size 64

	// .globl	_Z6matMulPKfS0_Pfiii
// _ZZ6matMulPKfS0_PfiiiE6sh_A00 has been demoted
// _ZZ6matMulPKfS0_PfiiiE6sh_A01 has been demoted
// _ZZ6matMulPKfS0_PfiiiE6sh_A02 has been demoted
// _ZZ6matMulPKfS0_PfiiiE6sh_A03 has been demoted
// _ZZ6matMulPKfS0_PfiiiE6sh_A10 has been demoted
// _ZZ6matMulPKfS0_PfiiiE6sh_A11 has been demoted
// _ZZ6matMulPKfS0_PfiiiE6sh_A12 has been demoted
// _ZZ6matMulPKfS0_PfiiiE6sh_A13 has been demoted
// _ZZ6matMulPKfS0_PfiiiE6sh_A20 has been demoted
// _ZZ6matMulPKfS0_PfiiiE6sh_A21 has been demoted
// _ZZ6matMulPKfS0_PfiiiE6sh_A22 has been demoted
// _ZZ6matMulPKfS0_PfiiiE6sh_A23 has been demoted
// _ZZ6matMulPKfS0_PfiiiE6sh_A30 has been demoted
// _ZZ6matMulPKfS0_PfiiiE6sh_A31 has been demoted
// _ZZ6matMulPKfS0_PfiiiE6sh_A32 has been demoted
// _ZZ6matMulPKfS0_PfiiiE6sh_A33 has been demoted
// _ZZ6matMulPKfS0_PfiiiE6sh_B00 has been demoted
// _ZZ6matMulPKfS0_PfiiiE6sh_B01 has been demoted
// _ZZ6matMulPKfS0_PfiiiE6sh_B02 has been demoted
// _ZZ6matMulPKfS0_PfiiiE6sh_B03 has been demoted
// _ZZ6matMulPKfS0_PfiiiE6sh_B10 has been demoted
// _ZZ6matMulPKfS0_PfiiiE6sh_B11 has been demoted
// _ZZ6matMulPKfS0_PfiiiE6sh_B12 has been demoted
// _ZZ6matMulPKfS0_PfiiiE6sh_B13 has been demoted
// _ZZ6matMulPKfS0_PfiiiE6sh_B20 has been demoted
// _ZZ6matMulPKfS0_PfiiiE6sh_B21 has been demoted
// _ZZ6matMulPKfS0_PfiiiE6sh_B22 has been demoted
// _ZZ6matMulPKfS0_PfiiiE6sh_B23 has been demoted
// _ZZ6matMulPKfS0_PfiiiE6sh_B30 has been demoted
// _ZZ6matMulPKfS0_PfiiiE6sh_B31 has been demoted
// _ZZ6matMulPKfS0_PfiiiE6sh_B32 has been demoted
// _ZZ6matMulPKfS0_PfiiiE6sh_B33 has been demoted

.visible .entry _Z6matMulPKfS0_Pfiii(
	.param .u64 .ptr .align 1 _Z6matMulPKfS0_Pfiii_param_0,
	.param .u64 .ptr .align 1 _Z6matMulPKfS0_Pfiii_param_1,
	.param .u64 .ptr .align 1 _Z6matMulPKfS0_Pfiii_param_2,
	.param .u32 _Z6matMulPKfS0_Pfiii_param_3,
	.param .u32 _Z6matMulPKfS0_Pfiii_param_4,
	.param .u32 _Z6matMulPKfS0_Pfiii_param_5
)
{
	.reg .pred 	%p<4>;
	.reg .b32 	%r<201>;
	.reg .b32 	%f<259>;
	.reg .b64 	%rd<27>;
	// demoted variable
	.shared .align 4 .b8 _ZZ6matMulPKfS0_PfiiiE6sh_A00[1024];
	// demoted variable
	.shared .align 4 .b8 _ZZ6matMulPKfS0_PfiiiE6sh_A01[1024];
	// demoted variable
	.shared .align 4 .b8 _ZZ6matMulPKfS0_PfiiiE6sh_A02[1024];
	// demoted variable
	.shared .align 4 .b8 _ZZ6matMulPKfS0_PfiiiE6sh_A03[1024];
	// demoted variable
	.shared .align 4 .b8 _ZZ6matMulPKfS0_PfiiiE6sh_A10[1024];
	// demoted variable
	.shared .align 4 .b8 _ZZ6matMulPKfS0_PfiiiE6sh_A11[1024];
	// demoted variable
	.shared .align 4 .b8 _ZZ6matMulPKfS0_PfiiiE6sh_A12[1024];
	// demoted variable
	.shared .align 4 .b8 _ZZ6matMulPKfS0_PfiiiE6sh_A13[1024];
	// demoted variable
	.shared .align 4 .b8 _ZZ6matMulPKfS0_PfiiiE6sh_A20[1024];
	// demoted variable
	.shared .align 4 .b8 _ZZ6matMulPKfS0_PfiiiE6sh_A21[1024];
	// demoted variable
	.shared .align 4 .b8 _ZZ6matMulPKfS0_PfiiiE6sh_A22[1024];
	// demoted variable
	.shared .align 4 .b8 _ZZ6matMulPKfS0_PfiiiE6sh_A23[1024];
	// demoted variable
	.shared .align 4 .b8 _ZZ6matMulPKfS0_PfiiiE6sh_A30[1024];
	// demoted variable
	.shared .align 4 .b8 _ZZ6matMulPKfS0_PfiiiE6sh_A31[1024];
	// demoted variable
	.shared .align 4 .b8 _ZZ6matMulPKfS0_PfiiiE6sh_A32[1024];
	// demoted variable
	.shared .align 4 .b8 _ZZ6matMulPKfS0_PfiiiE6sh_A33[1024];
	// demoted variable
	.shared .align 4 .b8 _ZZ6matMulPKfS0_PfiiiE6sh_B00[1024];
	// demoted variable
	.shared .align 4 .b8 _ZZ6matMulPKfS0_PfiiiE6sh_B01[1024];
	// demoted variable
	.shared .align 4 .b8 _ZZ6matMulPKfS0_PfiiiE6sh_B02[1024];
	// demoted variable
	.shared .align 4 .b8 _ZZ6matMulPKfS0_PfiiiE6sh_B03[1024];
	// demoted variable
	.shared .align 4 .b8 _ZZ6matMulPKfS0_PfiiiE6sh_B10[1024];
	// demoted variable
	.shared .align 4 .b8 _ZZ6matMulPKfS0_PfiiiE6sh_B11[1024];
	// demoted variable
	.shared .align 4 .b8 _ZZ6matMulPKfS0_PfiiiE6sh_B12[1024];
	// demoted variable
	.shared .align 4 .b8 _ZZ6matMulPKfS0_PfiiiE6sh_B13[1024];
	// demoted variable
	.shared .align 4 .b8 _ZZ6matMulPKfS0_PfiiiE6sh_B20[1024];
	// demoted variable
	.shared .align 4 .b8 _ZZ6matMulPKfS0_PfiiiE6sh_B21[1024];
	// demoted variable
	.shared .align 4 .b8 _ZZ6matMulPKfS0_PfiiiE6sh_B22[1024];
	// demoted variable
	.shared .align 4 .b8 _ZZ6matMulPKfS0_PfiiiE6sh_B23[1024];
	// demoted variable
	.shared .align 4 .b8 _ZZ6matMulPKfS0_PfiiiE6sh_B30[1024];
	// demoted variable
	.shared .align 4 .b8 _ZZ6matMulPKfS0_PfiiiE6sh_B31[1024];
	// demoted variable
	.shared .align 4 .b8 _ZZ6matMulPKfS0_PfiiiE6sh_B32[1024];
	// demoted variable
	.shared .align 4 .b8 _ZZ6matMulPKfS0_PfiiiE6sh_B33[1024];
	ld.param.u32 	%r41, [_Z6matMulPKfS0_Pfiii_param_4];
	mov.u32 	%r1, %tid.x;
	mov.u32 	%r2, %tid.y;
	shl.b32 	%r43, %r1, 2;
	shl.b32 	%r3, %r2, 2;
	mov.u32 	%r44, %ctaid.y;
	shl.b32 	%r45, %r44, 6;
	add.s32 	%r4, %r45, %r3;
	mov.u32 	%r46, %ctaid.x;
	shl.b32 	%r47, %r46, 6;
	add.s32 	%r5, %r47, %r43;
	setp.lt.s32 	%p1, %r41, 1;
	mov.f32 	%f242, 0f00000000;
	mov.f32 	%f241, %f242;
	mov.f32 	%f240, %f242;
	mov.f32 	%f239, %f242;
	mov.f32 	%f238, %f242;
	mov.f32 	%f237, %f242;
	mov.f32 	%f236, %f242;
	mov.f32 	%f235, %f242;
	mov.f32 	%f234, %f242;
	mov.f32 	%f233, %f242;
	mov.f32 	%f232, %f242;
	mov.f32 	%f231, %f242;
	mov.f32 	%f230, %f242;
	mov.f32 	%f229, %f242;
	mov.f32 	%f228, %f242;
	mov.f32 	%f227, %f242;
	@%p1 bra 	$L__BB0_5;
	shl.b32 	%r49, %r2, 6;
	mov.u32 	%r50, _ZZ6matMulPKfS0_PfiiiE6sh_A00;
	add.s32 	%r6, %r50, %r49;
	mov.u32 	%r51, _ZZ6matMulPKfS0_PfiiiE6sh_A01;
	add.s32 	%r7, %r51, %r49;
	mov.u32 	%r52, _ZZ6matMulPKfS0_PfiiiE6sh_A02;
	add.s32 	%r8, %r52, %r49;
	mov.u32 	%r53, _ZZ6matMulPKfS0_PfiiiE6sh_A03;
	add.s32 	%r9, %r53, %r49;
	mov.u32 	%r54, _ZZ6matMulPKfS0_PfiiiE6sh_A10;
	add.s32 	%r10, %r54, %r49;
	mov.u32 	%r55, _ZZ6matMulPKfS0_PfiiiE6sh_A11;
	add.s32 	%r11, %r55, %r49;
	mov.u32 	%r56, _ZZ6matMulPKfS0_PfiiiE6sh_A12;
	add.s32 	%r12, %r56, %r49;
	mov.u32 	%r57, _ZZ6matMulPKfS0_PfiiiE6sh_A13;
	add.s32 	%r13, %r57, %r49;
	mov.u32 	%r58, _ZZ6matMulPKfS0_PfiiiE6sh_A20;
	add.s32 	%r14, %r58, %r49;
	mov.u32 	%r59, _ZZ6matMulPKfS0_PfiiiE6sh_A21;
	add.s32 	%r15, %r59, %r49;
	mov.u32 	%r60, _ZZ6matMulPKfS0_PfiiiE6sh_A22;
	add.s32 	%r16, %r60, %r49;
	mov.u32 	%r61, _ZZ6matMulPKfS0_PfiiiE6sh_A23;
	add.s32 	%r17, %r61, %r49;
	mov.u32 	%r62, _ZZ6matMulPKfS0_PfiiiE6sh_A30;
	add.s32 	%r18, %r62, %r49;
	mov.u32 	%r63, _ZZ6matMulPKfS0_PfiiiE6sh_A31;
	add.s32 	%r19, %r63, %r49;
	mov.u32 	%r64, _ZZ6matMulPKfS0_PfiiiE6sh_A32;
	add.s32 	%r20, %r64, %r49;
	mov.u32 	%r65, _ZZ6matMulPKfS0_PfiiiE6sh_A33;
	add.s32 	%r21, %r65, %r49;
	mov.u32 	%r67, _ZZ6matMulPKfS0_PfiiiE6sh_B00;
	add.s32 	%r22, %r67, %r43;
	mov.u32 	%r68, _ZZ6matMulPKfS0_PfiiiE6sh_B01;
	add.s32 	%r23, %r68, %r43;
	mov.u32 	%r69, _ZZ6matMulPKfS0_PfiiiE6sh_B10;
	add.s32 	%r24, %r69, %r43;
	mov.u32 	%r70, _ZZ6matMulPKfS0_PfiiiE6sh_B11;
	add.s32 	%r25, %r70, %r43;
	mov.u32 	%r71, _ZZ6matMulPKfS0_PfiiiE6sh_B22;
	add.s32 	%r26, %r71, %r43;
	mov.u32 	%r72, _ZZ6matMulPKfS0_PfiiiE6sh_B20;
	add.s32 	%r27, %r72, %r43;
	mov.u32 	%r73, _ZZ6matMulPKfS0_PfiiiE6sh_B21;
	add.s32 	%r28, %r73, %r43;
	mov.u32 	%r74, _ZZ6matMulPKfS0_PfiiiE6sh_B30;
	add.s32 	%r29, %r74, %r43;
	mov.u32 	%r75, _ZZ6matMulPKfS0_PfiiiE6sh_B31;
	add.s32 	%r30, %r75, %r43;
	mov.u32 	%r76, _ZZ6matMulPKfS0_PfiiiE6sh_B02;
	add.s32 	%r31, %r76, %r43;
	mov.u32 	%r77, _ZZ6matMulPKfS0_PfiiiE6sh_B03;
	add.s32 	%r32, %r77, %r43;
	mov.u32 	%r78, _ZZ6matMulPKfS0_PfiiiE6sh_B12;
	add.s32 	%r33, %r78, %r43;
	mov.u32 	%r79, _ZZ6matMulPKfS0_PfiiiE6sh_B13;
	add.s32 	%r34, %r79, %r43;
	mov.f32 	%f227, 0f00000000;
	mov.b32 	%r198, 0;
	mul.wide.u32 	%rd7, %r41, 4;
	mov.f32 	%f228, %f227;
	mov.f32 	%f229, %f227;
	mov.f32 	%f230, %f227;
	mov.f32 	%f231, %f227;
	mov.f32 	%f232, %f227;
	mov.f32 	%f233, %f227;
	mov.f32 	%f234, %f227;
	mov.f32 	%f235, %f227;
	mov.f32 	%f236, %f227;
	mov.f32 	%f237, %f227;
	mov.f32 	%f238, %f227;
	mov.f32 	%f239, %f227;
	mov.f32 	%f240, %f227;
	mov.f32 	%f241, %f227;
	mov.f32 	%f242, %f227;
$L__BB0_2:
	ld.param.u64 	%rd25, [_Z6matMulPKfS0_Pfiii_param_1];
	ld.param.u64 	%rd24, [_Z6matMulPKfS0_Pfiii_param_0];
	shl.b32 	%r81, %r1, 2;
	mad.lo.s32 	%r82, %r41, %r4, %r81;
	add.s32 	%r83, %r82, %r198;
	cvta.to.global.u64 	%rd4, %rd24;
	mul.wide.s32 	%rd5, %r83, 4;
	add.s64 	%rd6, %rd4, %rd5;
	ld.global.f32 	%f67, [%rd6];
	add.s32 	%r84, %r6, %r81;
	st.shared.f32 	[%r84], %f67;
	ld.global.f32 	%f68, [%rd6+4];
	add.s32 	%r85, %r7, %r81;
	st.shared.f32 	[%r85], %f68;
	ld.global.f32 	%f69, [%rd6+8];
	add.s32 	%r86, %r8, %r81;
	st.shared.f32 	[%r86], %f69;
	ld.global.f32 	%f70, [%rd6+12];
	add.s32 	%r87, %r9, %r81;
	st.shared.f32 	[%r87], %f70;
	add.s64 	%rd8, %rd6, %rd7;
	ld.global.f32 	%f71, [%rd8];
	add.s32 	%r88, %r10, %r81;
	st.shared.f32 	[%r88], %f71;
	ld.global.f32 	%f72, [%rd8+4];
	add.s32 	%r89, %r11, %r81;
	st.shared.f32 	[%r89], %f72;
	ld.global.f32 	%f73, [%rd8+8];
	add.s32 	%r90, %r12, %r81;
	st.shared.f32 	[%r90], %f73;
	ld.global.f32 	%f74, [%rd8+12];
	add.s32 	%r91, %r13, %r81;
	st.shared.f32 	[%r91], %f74;
	add.s64 	%rd9, %rd8, %rd7;
	ld.global.f32 	%f75, [%rd9];
	add.s32 	%r92, %r14, %r81;
	st.shared.f32 	[%r92], %f75;
	ld.global.f32 	%f76, [%rd9+4];
	add.s32 	%r93, %r15, %r81;
	st.shared.f32 	[%r93], %f76;
	ld.global.f32 	%f77, [%rd9+8];
	add.s32 	%r94, %r16, %r81;
	st.shared.f32 	[%r94], %f77;
	ld.global.f32 	%f78, [%rd9+12];
	add.s32 	%r95, %r17, %r81;
	st.shared.f32 	[%r95], %f78;
	add.s64 	%rd10, %rd9, %rd7;
	ld.global.f32 	%f79, [%rd10];
	add.s32 	%r96, %r18, %r81;
	st.shared.f32 	[%r96], %f79;
	ld.global.f32 	%f80, [%rd10+4];
	add.s32 	%r97, %r19, %r81;
	st.shared.f32 	[%r97], %f80;
	ld.global.f32 	%f81, [%rd10+8];
	add.s32 	%r98, %r20, %r81;
	st.shared.f32 	[%r98], %f81;
	ld.global.f32 	%f82, [%rd10+12];
	add.s32 	%r99, %r21, %r81;
	st.shared.f32 	[%r99], %f82;
	add.s32 	%r100, %r198, %r3;
	mad.lo.s32 	%r101, %r100, %r41, %r5;
	cvta.to.global.u64 	%rd11, %rd25;
	mul.wide.s32 	%rd12, %r101, 4;
	add.s64 	%rd13, %rd11, %rd12;
	ld.global.f32 	%f83, [%rd13];
	mov.u32 	%r102, %tid.y;
	shl.b32 	%r103, %r102, 6;
	mov.u32 	%r104, _ZZ6matMulPKfS0_PfiiiE6sh_B00;
	add.s32 	%r105, %r104, %r103;
	add.s32 	%r106, %r105, %r81;
	st.shared.f32 	[%r106], %f83;
	ld.global.f32 	%f84, [%rd13+4];
	mov.u32 	%r107, _ZZ6matMulPKfS0_PfiiiE6sh_B01;
	add.s32 	%r108, %r107, %r103;
	add.s32 	%r109, %r108, %r81;
	st.shared.f32 	[%r109], %f84;
	ld.global.f32 	%f85, [%rd13+8];
	mov.u32 	%r110, _ZZ6matMulPKfS0_PfiiiE6sh_B02;
	add.s32 	%r111, %r110, %r103;
	add.s32 	%r112, %r111, %r81;
	st.shared.f32 	[%r112], %f85;
	ld.global.f32 	%f86, [%rd13+12];
	mov.u32 	%r113, _ZZ6matMulPKfS0_PfiiiE6sh_B03;
	add.s32 	%r114, %r113, %r103;
	add.s32 	%r115, %r114, %r81;
	st.shared.f32 	[%r115], %f86;
	add.s64 	%rd14, %rd13, %rd7;
	ld.global.f32 	%f87, [%rd14];
	mov.u32 	%r116, _ZZ6matMulPKfS0_PfiiiE6sh_B10;
	add.s32 	%r117, %r116, %r103;
	add.s32 	%r118, %r117, %r81;
	st.shared.f32 	[%r118], %f87;
	ld.global.f32 	%f88, [%rd14+4];
	mov.u32 	%r119, _ZZ6matMulPKfS0_PfiiiE6sh_B11;
	add.s32 	%r120, %r119, %r103;
	add.s32 	%r121, %r120, %r81;
	st.shared.f32 	[%r121], %f88;
	ld.global.f32 	%f89, [%rd14+8];
	mov.u32 	%r122, _ZZ6matMulPKfS0_PfiiiE6sh_B12;
	add.s32 	%r123, %r122, %r103;
	add.s32 	%r124, %r123, %r81;
	st.shared.f32 	[%r124], %f89;
	ld.global.f32 	%f90, [%rd14+12];
	mov.u32 	%r125, _ZZ6matMulPKfS0_PfiiiE6sh_B13;
	add.s32 	%r126, %r125, %r103;
	add.s32 	%r127, %r126, %r81;
	st.shared.f32 	[%r127], %f90;
	add.s64 	%rd15, %rd14, %rd7;
	ld.global.f32 	%f91, [%rd15];
	mov.u32 	%r128, _ZZ6matMulPKfS0_PfiiiE6sh_B20;
	add.s32 	%r129, %r128, %r103;
	add.s32 	%r130, %r129, %r81;
	st.shared.f32 	[%r130], %f91;
	ld.global.f32 	%f92, [%rd15+4];
	mov.u32 	%r131, _ZZ6matMulPKfS0_PfiiiE6sh_B21;
	add.s32 	%r132, %r131, %r103;
	add.s32 	%r133, %r132, %r81;
	st.shared.f32 	[%r133], %f92;
	ld.global.f32 	%f93, [%rd15+8];
	mov.u32 	%r134, _ZZ6matMulPKfS0_PfiiiE6sh_B22;
	add.s32 	%r135, %r134, %r103;
	add.s32 	%r136, %r135, %r81;
	st.shared.f32 	[%r136], %f93;
	ld.global.f32 	%f94, [%rd15+12];
	mov.u32 	%r137, _ZZ6matMulPKfS0_PfiiiE6sh_B23;
	add.s32 	%r138, %r137, %r103;
	add.s32 	%r139, %r138, %r81;
	st.shared.f32 	[%r139], %f94;
	add.s64 	%rd16, %rd15, %rd7;
	ld.global.f32 	%f95, [%rd16];
	mov.u32 	%r140, _ZZ6matMulPKfS0_PfiiiE6sh_B30;
	add.s32 	%r141, %r140, %r103;
	add.s32 	%r142, %r141, %r81;
	st.shared.f32 	[%r142], %f95;
	ld.global.f32 	%f96, [%rd16+4];
	mov.u32 	%r143, _ZZ6matMulPKfS0_PfiiiE6sh_B31;
	add.s32 	%r144, %r143, %r103;
	add.s32 	%r145, %r144, %r81;
	st.shared.f32 	[%r145], %f96;
	ld.global.f32 	%f97, [%rd16+8];
	mov.u32 	%r146, _ZZ6matMulPKfS0_PfiiiE6sh_B32;
	add.s32 	%r147, %r146, %r103;
	add.s32 	%r148, %r147, %r81;
	st.shared.f32 	[%r148], %f97;
	ld.global.f32 	%f98, [%rd16+12];
	mov.u32 	%r149, _ZZ6matMulPKfS0_PfiiiE6sh_B33;
	add.s32 	%r150, %r149, %r103;
	add.s32 	%r151, %r150, %r81;
	st.shared.f32 	[%r151], %f98;
	bar.sync 	0;
	mov.b32 	%r199, 0;
	mov.u32 	%r200, %r1;
$L__BB0_3:
	and.b32  	%r152, %r200, 15;
	shl.b32 	%r153, %r200, 2;
	and.b32  	%r154, %r153, 60;
	add.s32 	%r155, %r6, %r154;
	ld.shared.f32 	%f99, [%r155];
	add.s32 	%r156, %r7, %r154;
	ld.shared.f32 	%f100, [%r156];
	add.s32 	%r157, %r10, %r154;
	ld.shared.f32 	%f101, [%r157];
	add.s32 	%r158, %r11, %r154;
	ld.shared.f32 	%f102, [%r158];
	shl.b32 	%r159, %r200, 6;
	and.b32  	%r160, %r159, 960;
	add.s32 	%r161, %r22, %r160;
	ld.shared.f32 	%f103, [%r161];
	add.s32 	%r162, %r23, %r160;
	ld.shared.f32 	%f104, [%r162];
	add.s32 	%r163, %r24, %r160;
	ld.shared.f32 	%f105, [%r163];
	add.s32 	%r164, %r25, %r160;
	ld.shared.f32 	%f106, [%r164];
	mul.f32 	%f107, %f100, %f105;
	fma.rn.f32 	%f108, %f99, %f103, %f107;
	add.f32 	%f109, %f227, %f108;
	mul.f32 	%f110, %f100, %f106;
	fma.rn.f32 	%f111, %f99, %f104, %f110;
	add.f32 	%f112, %f228, %f111;
	mul.f32 	%f113, %f102, %f105;
	fma.rn.f32 	%f114, %f101, %f103, %f113;
	add.f32 	%f115, %f231, %f114;
	mul.f32 	%f116, %f102, %f106;
	fma.rn.f32 	%f117, %f101, %f104, %f116;
	add.f32 	%f118, %f232, %f117;
	add.s32 	%r165, %r16, %r154;
	ld.shared.f32 	%f119, [%r165];
	add.s32 	%r166, %r17, %r154;
	ld.shared.f32 	%f120, [%r166];
	add.s32 	%r167, %r20, %r154;
	ld.shared.f32 	%f121, [%r167];
	add.s32 	%r168, %r21, %r154;
	ld.shared.f32 	%f122, [%r168];
	add.s32 	%r169, %r26, %r160;
	ld.shared.f32 	%f123, [%r169];
	shl.b32 	%r170, %r1, 2;
	mov.u32 	%r171, _ZZ6matMulPKfS0_PfiiiE6sh_B23;
	add.s32 	%r172, %r171, %r170;
	add.s32 	%r173, %r172, %r160;
	ld.shared.f32 	%f124, [%r173];
	mov.u32 	%r174, _ZZ6matMulPKfS0_PfiiiE6sh_B32;
	add.s32 	%r175, %r174, %r170;
	add.s32 	%r176, %r175, %r160;
	ld.shared.f32 	%f125, [%r176];
	mov.u32 	%r177, _ZZ6matMulPKfS0_PfiiiE6sh_B33;
	add.s32 	%r178, %r177, %r170;
	add.s32 	%r179, %r178, %r160;
	ld.shared.f32 	%f126, [%r179];
	mul.f32 	%f127, %f120, %f125;
	fma.rn.f32 	%f128, %f119, %f123, %f127;
	add.f32 	%f129, %f237, %f128;
	mul.f32 	%f130, %f120, %f126;
	fma.rn.f32 	%f131, %f119, %f124, %f130;
	add.f32 	%f132, %f238, %f131;
	mul.f32 	%f133, %f122, %f125;
	fma.rn.f32 	%f134, %f121, %f123, %f133;
	add.f32 	%f135, %f241, %f134;
	mul.f32 	%f136, %f122, %f126;
	fma.rn.f32 	%f137, %f121, %f124, %f136;
	add.f32 	%f138, %f242, %f137;
	add.s32 	%r180, %r8, %r154;
	ld.shared.f32 	%f139, [%r180];
	add.s32 	%r181, %r9, %r154;
	ld.shared.f32 	%f140, [%r181];
	add.s32 	%r182, %r12, %r154;
	ld.shared.f32 	%f141, [%r182];
	add.s32 	%r183, %r13, %r154;
	ld.shared.f32 	%f142, [%r183];
	add.s32 	%r184, %r27, %r160;
	ld.shared.f32 	%f143, [%r184];
	add.s32 	%r185, %r28, %r160;
	ld.shared.f32 	%f144, [%r185];
	add.s32 	%r186, %r29, %r160;
	ld.shared.f32 	%f145, [%r186];
	add.s32 	%r187, %r30, %r160;
	ld.shared.f32 	%f146, [%r187];
	mul.f32 	%f147, %f140, %f145;
	fma.rn.f32 	%f148, %f139, %f143, %f147;
	add.f32 	%f227, %f109, %f148;
	mul.f32 	%f149, %f140, %f146;
	fma.rn.f32 	%f150, %f139, %f144, %f149;
	add.f32 	%f228, %f112, %f150;
	mul.f32 	%f151, %f142, %f145;
	fma.rn.f32 	%f152, %f141, %f143, %f151;
	add.f32 	%f231, %f115, %f152;
	mul.f32 	%f153, %f142, %f146;
	fma.rn.f32 	%f154, %f141, %f144, %f153;
	add.f32 	%f232, %f118, %f154;
	mul.f32 	%f155, %f125, %f140;
	fma.rn.f32 	%f156, %f123, %f139, %f155;
	add.f32 	%f157, %f229, %f156;
	mul.f32 	%f158, %f126, %f140;
	fma.rn.f32 	%f159, %f124, %f139, %f158;
	add.f32 	%f160, %f230, %f159;
	mul.f32 	%f161, %f125, %f142;
	fma.rn.f32 	%f162, %f123, %f141, %f161;
	add.f32 	%f163, %f233, %f162;
	mul.f32 	%f164, %f126, %f142;
	fma.rn.f32 	%f165, %f124, %f141, %f164;
	add.f32 	%f166, %f234, %f165;
	mul.f32 	%f167, %f120, %f145;
	fma.rn.f32 	%f168, %f119, %f143, %f167;
	add.f32 	%f169, %f235, %f168;
	mul.f32 	%f170, %f120, %f146;
	fma.rn.f32 	%f171, %f119, %f144, %f170;
	add.f32 	%f172, %f236, %f171;
	mul.f32 	%f173, %f122, %f145;
	fma.rn.f32 	%f174, %f121, %f143, %f173;
	add.f32 	%f175, %f239, %f174;
	mul.f32 	%f176, %f122, %f146;
	fma.rn.f32 	%f177, %f121, %f144, %f176;
	add.f32 	%f178, %f240, %f177;
	add.s32 	%r188, %r14, %r154;
	ld.shared.f32 	%f179, [%r188];
	add.s32 	%r189, %r15, %r154;
	ld.shared.f32 	%f180, [%r189];
	add.s32 	%r190, %r18, %r154;
	ld.shared.f32 	%f181, [%r190];
	add.s32 	%r191, %r19, %r154;
	ld.shared.f32 	%f182, [%r191];
	add.s32 	%r192, %r31, %r160;
	ld.shared.f32 	%f183, [%r192];
	add.s32 	%r193, %r32, %r160;
	ld.shared.f32 	%f184, [%r193];
	add.s32 	%r194, %r33, %r160;
	ld.shared.f32 	%f185, [%r194];
	add.s32 	%r195, %r34, %r160;
	ld.shared.f32 	%f186, [%r195];
	mul.f32 	%f187, %f180, %f185;
	fma.rn.f32 	%f188, %f179, %f183, %f187;
	add.f32 	%f237, %f129, %f188;
	mul.f32 	%f189, %f180, %f186;
	fma.rn.f32 	%f190, %f179, %f184, %f189;
	add.f32 	%f238, %f132, %f190;
	mul.f32 	%f191, %f182, %f185;
	fma.rn.f32 	%f192, %f181, %f183, %f191;
	add.f32 	%f241, %f135, %f192;
	mul.f32 	%f193, %f182, %f186;
	fma.rn.f32 	%f194, %f181, %f184, %f193;
	add.f32 	%f242, %f138, %f194;
	mul.f32 	%f195, %f105, %f180;
	fma.rn.f32 	%f196, %f103, %f179, %f195;
	add.f32 	%f235, %f169, %f196;
	mul.f32 	%f197, %f106, %f180;
	fma.rn.f32 	%f198, %f104, %f179, %f197;
	add.f32 	%f236, %f172, %f198;
	mul.f32 	%f199, %f105, %f182;
	fma.rn.f32 	%f200, %f103, %f181, %f199;
	add.f32 	%f239, %f175, %f200;
	mul.f32 	%f201, %f106, %f182;
	fma.rn.f32 	%f202, %f104, %f181, %f201;
	add.f32 	%f240, %f178, %f202;
	mul.f32 	%f203, %f100, %f185;
	fma.rn.f32 	%f204, %f99, %f183, %f203;
	add.f32 	%f229, %f157, %f204;
	mul.f32 	%f205, %f100, %f186;
	fma.rn.f32 	%f206, %f99, %f184, %f205;
	add.f32 	%f230, %f160, %f206;
	mul.f32 	%f207, %f102, %f185;
	fma.rn.f32 	%f208, %f101, %f183, %f207;
	add.f32 	%f233, %f163, %f208;
	mul.f32 	%f209, %f102, %f186;
	fma.rn.f32 	%f210, %f101, %f184, %f209;
	add.f32 	%f234, %f166, %f210;
	add.s32 	%r200, %r152, 1;
	add.s32 	%r39, %r199, 4;
	setp.lt.u32 	%p2, %r199, 60;
	mov.u32 	%r199, %r39;
	@%p2 bra 	$L__BB0_3;
	bar.sync 	0;
	add.s32 	%r198, %r198, 64;
	setp.lt.s32 	%p3, %r198, %r41;
	@%p3 bra 	$L__BB0_2;
$L__BB0_5:
	ld.param.u32 	%r197, [_Z6matMulPKfS0_Pfiii_param_5];
	ld.param.u64 	%rd26, [_Z6matMulPKfS0_Pfiii_param_2];
	cvta.to.global.u64 	%rd17, %rd26;
	mad.lo.s32 	%r196, %r197, %r4, %r5;
	mul.wide.s32 	%rd18, %r196, 4;
	add.s64 	%rd19, %rd17, %rd18;
	st.global.f32 	[%rd19], %f227;
	st.global.f32 	[%rd19+4], %f228;
	st.global.f32 	[%rd19+8], %f229;
	st.global.f32 	[%rd19+12], %f230;
	mul.wide.s32 	%rd20, %r197, 4;
	add.s64 	%rd21, %rd19, %rd20;
	st.global.f32 	[%rd21], %f231;
	st.global.f32 	[%rd21+4], %f232;
	st.global.f32 	[%rd21+8], %f233;
	st.global.f32 	[%rd21+12], %f234;
	add.s64 	%rd22, %rd21, %rd20;
	st.global.f32 	[%rd22], %f235;
	st.global.f32 	[%rd22+4], %f236;
	st.global.f32 	[%rd22+8], %f237;
	st.global.f32 	[%rd22+12], %f238;
	add.s64 	%rd23, %rd22, %rd20;
	st.global.f32 	[%rd23], %f239;
	st.global.f32 	[%rd23+4], %f240;
	st.global.f32 	[%rd23+8], %f241;
	st.global.f32 	[%rd23+12], %f242;
	ret;

}


// ===== COMPILED SASS (sm_100) =====

	.target	sm_100

	.elftype	@"ET_EXEC"


//--------------------- .note.nv.tkinfo           --------------------------
	.section	.note.nv.tkinfo,"",@"SHT_NOTE"
	.sectionflags	@"SHF_NOTE_NV_TKINFO"
	.tkinfo
        /*0018*/ 	.word	0x00000002
        /*0030*/ 	.string	""
        /*0030*/ 	.string	"ptxas"
        /*0030*/ 	.string	"Cuda compilation tools, release 13.0, V13.0.88"
        /*0030*/ 	.string	"Build cuda_13.0.r13.0/compiler.36424714_0"
        /*0030*/ 	.string	"-arch sm_100 -m 64 "



//--------------------- .note.nv.cuinfo           --------------------------
	.section	.note.nv.cuinfo,"",@"SHT_NOTE"
	.sectionflags	@"SHF_NOTE_NV_CUINFO"
        /*0018*/ 	.short	0x0002
        /*001a*/ 	.short	0x0064
        /*001c*/ 	.short	0x0082
	.zero		2


//--------------------- .nv.info                  --------------------------
	.section	.nv.info,"",@"SHT_CUDA_INFO"
	.align	4


	//----- nvinfo : EIATTR_REGCOUNT
	.align		4
        /*0000*/ 	.byte	0x04, 0x2f
        /*0002*/ 	.short	(.L_1 - .L_0)
	.align		4
.L_0:
        /*0004*/ 	.word	index@(_Z6matMulPKfS0_Pfiii)
        /*0008*/ 	.word	0x00000050


	//----- nvinfo : EIATTR_FRAME_SIZE
	.align		4
.L_1:
        /*000c*/ 	.byte	0x04, 0x11
        /*000e*/ 	.short	(.L_3 - .L_2)
	.align		4
.L_2:
        /*0010*/ 	.word	index@(_Z6matMulPKfS0_Pfiii)
        /*0014*/ 	.word	0x00000000


	//----- nvinfo : EIATTR_MIN_STACK_SIZE
	.align		4
.L_3:
        /*0018*/ 	.byte	0x04, 0x12
        /*001a*/ 	.short	(.L_5 - .L_4)
	.align		4
.L_4:
        /*001c*/ 	.word	index@(_Z6matMulPKfS0_Pfiii)
        /*0020*/ 	.word	0x00000000
.L_5:


//--------------------- .nv.compat                --------------------------
	.section	.nv.compat,"",@"SHT_CUDA_COMPAT_INFO"
	.align	4
        /*0000*/ 	.byte	0x02, 0x09, 0x00, 0x00, 0x02, 0x02, 0x01, 0x00, 0x02, 0x05, 0x05, 0x00, 0x03, 0x07, 0x01, 0x01
        /*0010*/ 	.byte	0x02, 0x03, 0x00, 0x00, 0x02, 0x06, 0x01, 0x00, 0x04, 0x0b, 0x08, 0x00, 0x09, 0x00, 0x00, 0x00
        /*0020*/ 	.byte	0x00, 0x00, 0x00, 0x00


//--------------------- .nv.info._Z6matMulPKfS0_Pfiii --------------------------
	.section	.nv.info._Z6matMulPKfS0_Pfiii,"",@"SHT_CUDA_INFO"
	.sectionflags	@""
	.align	4


	//----- nvinfo : EIATTR_CUDA_API_VERSION
	.align		4
        /*0000*/ 	.byte	0x04, 0x37
        /*0002*/ 	.short	(.L_7 - .L_6)
.L_6:
        /*0004*/ 	.word	0x00000082


	//----- nvinfo : EIATTR_KPARAM_INFO
	.align		4
.L_7:
        /*0008*/ 	.byte	0x04, 0x17
        /*000a*/ 	.short	(.L_9 - .L_8)
.L_8:
        /*000c*/ 	.word	0x00000000
        /*0010*/ 	.short	0x0005
        /*0012*/ 	.short	0x0020
        /*0014*/ 	.byte	0x00, 0xf0, 0x11, 0x00


	//----- nvinfo : EIATTR_KPARAM_INFO
	.align		4
.L_9:
        /*0018*/ 	.byte	0x04, 0x17
        /*001a*/ 	.short	(.L_11 - .L_10)
.L_10:
        /*001c*/ 	.word	0x00000000
        /*0020*/ 	.short	0x0004
        /*0022*/ 	.short	0x001c
        /*0024*/ 	.byte	0x00, 0xf0, 0x11, 0x00


	//----- nvinfo : EIATTR_KPARAM_INFO
	.align		4
.L_11:
        /*0028*/ 	.byte	0x04, 0x17
        /*002a*/ 	.short	(.L_13 - .L_12)
.L_12:
        /*002c*/ 	.word	0x00000000
        /*0030*/ 	.short	0x0003
        /*0032*/ 	.short	0x0018
        /*0034*/ 	.byte	0x00, 0xf0, 0x11, 0x00


	//----- nvinfo : EIATTR_KPARAM_INFO
	.align		4
.L_13:
        /*0038*/ 	.byte	0x04, 0x17
        /*003a*/ 	.short	(.L_15 - .L_14)
.L_14:
        /*003c*/ 	.word	0x00000000
        /*0040*/ 	.short	0x0002
        /*0042*/ 	.short	0x0010
        /*0044*/ 	.byte	0x00, 0xf5, 0x21, 0x00


	//----- nvinfo : EIATTR_KPARAM_INFO
	.align		4
.L_15:
        /*0048*/ 	.byte	0x04, 0x17
        /*004a*/ 	.short	(.L_17 - .L_16)
.L_16:
        /*004c*/ 	.word	0x00000000
        /*0050*/ 	.short	0x0001
        /*0052*/ 	.short	0x0008
        /*0054*/ 	.byte	0x00, 0xf5, 0x21, 0x00


	//----- nvinfo : EIATTR_KPARAM_INFO
	.align		4
.L_17:
        /*0058*/ 	.byte	0x04, 0x17
        /*005a*/ 	.short	(.L_19 - .L_18)
.L_18:
        /*005c*/ 	.word	0x00000000
        /*0060*/ 	.short	0x0000
        /*0062*/ 	.short	0x0000
        /*0064*/ 	.byte	0x00, 0xf5, 0x21, 0x00


	//----- nvinfo : EIATTR_SPARSE_MMA_MASK
	.align		4
.L_19:
        /*0068*/ 	.byte	0x03, 0x50
        /*006a*/ 	.short	0x0000


	//----- nvinfo : EIATTR_MAXREG_COUNT
	.align		4
        /*006c*/ 	.byte	0x03, 0x1b
        /*006e*/ 	.short	0x00ff


	//----- nvinfo : EIATTR_NUM_BARRIERS
	.align		4
        /*0070*/ 	.byte	0x02, 0x4c
        /*0072*/ 	.byte	0x01
	.zero		1


	//----- nvinfo : EIATTR_MERCURY_ISA_VERSION
	.align		4
        /*0074*/ 	.byte	0x03, 0x5f
        /*0076*/ 	.short	0x0101


	//----- nvinfo : EIATTR_VRC_CTA_INIT_COUNT
	.align		4
        /*0078*/ 	.byte	0x02, 0x4a
	.zero		1
	.zero		1


	//----- nvinfo : EIATTR_EXIT_INSTR_OFFSETS
	.align		4
        /*007c*/ 	.byte	0x04, 0x1c
        /*007e*/ 	.short	(.L_21 - .L_20)


	//   ....[0]....
.L_20:
        /*0080*/ 	.word	0x00001e90


	//----- nvinfo : EIATTR_CBANK_PARAM_SIZE
	.align		4
.L_21:
        /*0084*/ 	.byte	0x03, 0x19
        /*0086*/ 	.short	0x0024


	//----- nvinfo : EIATTR_PARAM_CBANK
	.align		4
        /*0088*/ 	.byte	0x04, 0x0a
        /*008a*/ 	.short	(.L_23 - .L_22)
	.align		4
.L_22:
        /*008c*/ 	.word	index@(.nv.constant0._Z6matMulPKfS0_Pfiii)
        /*0090*/ 	.short	0x0380
        /*0092*/ 	.short	0x0024


	//----- nvinfo : EIATTR_SW_WAR
	.align		4
.L_23:
        /*0094*/ 	.byte	0x04, 0x36
        /*0096*/ 	.short	(.L_25 - .L_24)
.L_24:
        /*0098*/ 	.word	0x00000008
.L_25:


//--------------------- .nv.callgraph             --------------------------
	.section	.nv.callgraph,"",@"SHT_CUDA_CALLGRAPH"
	.align	4
	.sectionentsize	8
	.align		4
        /*0000*/ 	.word	0x00000000
	.align		4
        /*0004*/ 	.word	0xffffffff
	.align		4
        /*0008*/ 	.word	0x00000000
	.align		4
        /*000c*/ 	.word	0xfffffffe
	.align		4
        /*0010*/ 	.word	0x00000000
	.align		4
        /*0014*/ 	.word	0xfffffffd
	.align		4
        /*0018*/ 	.word	0x00000000
	.align		4
        /*001c*/ 	.word	0xfffffffc


//--------------------- .text._Z6matMulPKfS0_Pfiii --------------------------
	.section	.text._Z6matMulPKfS0_Pfiii,"ax",@progbits
	.align	128
        .global         _Z6matMulPKfS0_Pfiii
        .type           _Z6matMulPKfS0_Pfiii,@function
        .size           _Z6matMulPKfS0_Pfiii,(.L_x_4 - _Z6matMulPKfS0_Pfiii)
        .other          _Z6matMulPKfS0_Pfiii,@"STO_CUDA_ENTRY STV_DEFAULT"
_Z6matMulPKfS0_Pfiii:
.text._Z6matMulPKfS0_Pfiii:
[----:B------:R-:W-:Y:S01]  /*0000*/  LDC R1, c[0x0][0x37c] ;  /* 0x0000df00ff017b82 */ /* 0x000fe20000000800 */
[----:B------:R-:W0:Y:S01]  /*0010*/  S2R R3, SR_TID.X ;  /* 0x0000000000037919 */ /* 0x000e220000002100 */
[----:B------:R-:W1:Y:S01]  /*0020*/  LDCU UR4, c[0x0][0x39c] ;  /* 0x00007380ff0477ac */ /* 0x000e620008000800 */
[----:B------:R-:W-:Y:S01]  /*0030*/  HFMA2 R71, -RZ, RZ, 0, 0 ;  /* 0x00000000ff477431 */ /* 0x000fe200000001ff */
[----:B------:R-:W-:Y:S01]  /*0040*/  CS2R R54, SRZ ;  /* 0x0000000000367805 */ /* 0x000fe2000001ff00 */
[----:B------:R-:W2:Y:S01]  /*0050*/  S2R R37, SR_TID.Y ;  /* 0x0000000000257919 */ /* 0x000ea20000002200 */
[----:B------:R-:W-:Y:S01]  /*0060*/  HFMA2 R73, -RZ, RZ, 0, 0 ;  /* 0x00000000ff497431 */ /* 0x000fe200000001ff */
[----:B------:R-:W-:Y:S01]  /*0070*/  CS2R R10, SRZ ;  /* 0x00000000000a7805 */ /* 0x000fe2000001ff00 */
[----:B------:R-:W-:Y:S01]  /*0080*/  HFMA2 R9, -RZ, RZ, 0, 0 ;  /* 0x00000000ff097431 */ /* 0x000fe200000001ff */
[----:B------:R-:W3:Y:S01]  /*0090*/  S2R R5, SR_CTAID.Y ;  /* 0x0000000000057919 */ /* 0x000ee20000002600 */
[----:B------:R-:W-:Y:S01]  /*00a0*/  MOV R4, RZ ;  /* 0x000000ff00047202 */ /* 0x000fe20000000f00 */
[----:B------:R-:W-:Y:S01]  /*00b0*/  IMAD.MOV.U32 R2, RZ, RZ, RZ ;  /* 0x000000ffff027224 */ /* 0x000fe200078e00ff */
[----:B------:R-:W-:Y:S01]  /*00c0*/  MOV R0, RZ ;  /* 0x000000ff00007202 */ /* 0x000fe20000000f00 */
[----:B------:R-:W4:Y:S01]  /*00d0*/  S2R R21, SR_CTAID.X ;  /* 0x0000000000157919 */ /* 0x000f220000002500 */
[----:B------:R-:W-:-:S02]  /*00e0*/  CS2R R62, SRZ ;  /* 0x00000000003e7805 */ /* 0x000fc4000001ff00 */
[----:B------:R-:W-:Y:S02]  /*00f0*/  CS2R R74, SRZ ;  /* 0x00000000004a7805 */ /* 0x000fe4000001ff00 */
[----:B------:R-:W-:Y:S01]  /*0100*/  CS2R R18, SRZ ;  /* 0x0000000000127805 */ /* 0x000fe2000001ff00 */
[----:B------:R-:W2:Y:S01]  /*0110*/  LDCU.64 UR22, c[0x0][0x358] ;  /* 0x00006b00ff1677ac */ /* 0x000ea20008000a00 */
[----:B-1----:R-:W-:Y:S01]  /*0120*/  UISETP.GE.AND UP0, UPT, UR4, 0x1, UPT ;  /* 0x000000010400788c */ /* 0x002fe2000bf06270 */
[----:B0-----:R-:W-:Y:S02]  /*0130*/  SHF.L.U32 R50, R3, 0x2, RZ ;  /* 0x0000000203327819 */ /* 0x001fe400000006ff */
[----:B--2---:R-:W-:-:S04]  /*0140*/  SHF.L.U32 R16, R37, 0x2, RZ ;  /* 0x0000000225107819 */ /* 0x004fc800000006ff */
[----:B---3--:R-:W-:Y:S01]  /*0150*/  LEA R20, R5, R16, 0x6 ;  /* 0x0000001005147211 */ /* 0x008fe200078e30ff */
[----:B----4-:R-:W-:Y:S01]  /*0160*/  IMAD R21, R21, 0x40, R50 ;  /* 0x0000004015157824 */ /* 0x010fe200078e0232 */
[----:B------:R-:W-:Y:S06]  /*0170*/  BRA.U !UP0, `(.L_x_0) ;  /* 0x0000001908e87547 */ /* 0x000fec000b800000 */
[----:B------:R-:W0:Y:S01]  /*0180*/  S2UR UR34, SR_CgaCtaId ;  /* 0x00000000002279c3 */ /* 0x000e220000008800 */
[----:B------:R-:W-:Y:S01]  /*0190*/  UMOV UR4, 0x400 ;  /* 0x0000040000047882 */ /* 0x000fe20000000000 */
[----:B------:R-:W-:Y:S01]  /*01a0*/  CS2R R18, SRZ ;  /* 0x0000000000127805 */ /* 0x000fe2000001ff00 */
[----:B------:R-:W-:Y:S01]  /*01b0*/  UIADD3 UR5, UPT, UPT, UR4, 0x400, URZ ;  /* 0x0000040004057890 */ /* 0x000fe2000fffe0ff */
[----:B------:R-:W-:Y:S01]  /*01c0*/  MOV R9, RZ ;  /* 0x000000ff00097202 */ /* 0x000fe20000000f00 */
[----:B------:R-:W-:Y:S01]  /*01d0*/  UIADD3 UR6, UPT, UPT, UR4, 0x800, URZ ;  /* 0x0000080004067890 */ /* 0x000fe2000fffe0ff */
[----:B------:R-:W-:Y:S01]  /*01e0*/  CS2R R62, SRZ ;  /* 0x00000000003e7805 */ /* 0x000fe2000001ff00 */
[----:B------:R-:W-:Y:S01]  /*01f0*/  UIADD3 UR7, UPT, UPT, UR4, 0xc00, URZ ;  /* 0x00000c0004077890 */ /* 0x000fe2000fffe0ff */
[----:B------:R-:W-:Y:S01]  /*0200*/  CS2R R74, SRZ ;  /* 0x00000000004a7805 */ /* 0x000fe2000001ff00 */
[----:B------:R-:W-:Y:S01]  /*0210*/  UIADD3 UR8, UPT, UPT, UR4, 0x1000, URZ ;  /* 0x0000100004087890 */ /* 0x000fe2000fffe0ff */
[----:B------:R-:W-:Y:S01]  /*0220*/  CS2R R54, SRZ ;  /* 0x0000000000367805 */ /* 0x000fe2000001ff00 */
[----:B------:R-:W-:Y:S01]  /*0230*/  UIADD3 UR9, UPT, UPT, UR4, 0x1400, URZ ;  /* 0x0000140004097890 */ /* 0x000fe2000fffe0ff */
[----:B------:R-:W-:Y:S01]  /*0240*/  MOV R2, RZ ;  /* 0x000000ff00027202 */ /* 0x000fe20000000f00 */
[----:B------:R-:W-:Y:S01]  /*0250*/  UIADD3 UR10, UPT, UPT, UR4, 0x1800, URZ ;  /* 0x00001800040a7890 */ /* 0x000fe2000fffe0ff */
[----:B------:R-:W-:Y:S01]  /*0260*/  MOV R0, RZ ;  /* 0x000000ff00007202 */ /* 0x000fe20000000f00 */
[----:B------:R-:W-:Y:S01]  /*0270*/  UIADD3 UR11, UPT, UPT, UR4, 0x1c00, URZ ;  /* 0x00001c00040b7890 */ /* 0x000fe2000fffe0ff */
[----:B------:R-:W-:Y:S01]  /*0280*/  CS2R R10, SRZ ;  /* 0x00000000000a7805 */ /* 0x000fe2000001ff00 */
[----:B------:R-:W-:Y:S01]  /*0290*/  UIADD3 UR12, UPT, UPT, UR4, 0x2000, URZ ;  /* 0x00002000040c7890 */ /* 0x000fe2000fffe0ff */
[----:B------:R-:W-:Y:S01]  /*02a0*/  MOV R73, RZ ;  /* 0x000000ff00497202 */ /* 0x000fe20000000f00 */
[----:B------:R-:W-:Y:S01]  /*02b0*/  UIADD3 UR13, UPT, UPT, UR4, 0x2400, URZ ;  /* 0x00002400040d7890 */ /* 0x000fe2000fffe0ff */
[----:B------:R-:W-:Y:S01]  /*02c0*/  IMAD.MOV.U32 R4, RZ, RZ, RZ ;  /* 0x000000ffff047224 */ /* 0x000fe200078e00ff */
[----:B------:R-:W-:Y:S01]  /*02d0*/  UIADD3 UR14, UPT, UPT, UR4, 0x2800, URZ ;  /* 0x00002800040e7890 */ /* 0x000fe2000fffe0ff */
[----:B------:R-:W-:Y:S01]  /*02e0*/  MOV R71, RZ ;  /* 0x000000ff00477202 */ /* 0x000fe20000000f00 */
[----:B------:R-:W-:-:S02]  /*02f0*/  UIADD3 UR15, UPT, UPT, UR4, 0x2c00, URZ ;  /* 0x00002c00040f7890 */ /* 0x000fc4000fffe0ff */
[----:B------:R-:W-:Y:S02]  /*0300*/  UIADD3 UR16, UPT, UPT, UR4, 0x3000, URZ ;  /* 0x0000300004107890 */ /* 0x000fe4000fffe0ff */
[----:B------:R-:W-:Y:S02]  /*0310*/  UIADD3 UR17, UPT, UPT, UR4, 0x3400, URZ ;  /* 0x0000340004117890 */ /* 0x000fe4000fffe0ff */
[----:B------:R-:W-:Y:S02]  /*0320*/  UIADD3 UR18, UPT, UPT, UR4, 0x3800, URZ ;  /* 0x0000380004127890 */ /* 0x000fe4000fffe0ff */
[----:B------:R-:W-:Y:S02]  /*0330*/  UIADD3 UR19, UPT, UPT, UR4, 0x3c00, URZ ;  /* 0x00003c0004137890 */ /* 0x000fe4000fffe0ff */
[----:B0-----:R-:W-:Y:S02]  /*0340*/  ULEA UR35, UR34, UR4, 0x18 ;  /* 0x0000000422237291 */ /* 0x001fe4000f8ec0ff */
[----:B------:R-:W-:-:S02]  /*0350*/  UIADD3 UR20, UPT, UPT, UR4, 0x4000, URZ ;  /* 0x0000400004147890 */ /* 0x000fc4000fffe0ff */
[----:B------:R-:W-:Y:S02]  /*0360*/  UIADD3 UR21, UPT, UPT, UR4, 0x4400, URZ ;  /* 0x0000440004157890 */ /* 0x000fe4000fffe0ff */
[----:B------:R-:W-:Y:S01]  /*0370*/  UIADD3 UR24, UPT, UPT, UR4, 0x5000, URZ ;  /* 0x0000500004187890 */ /* 0x000fe2000fffe0ff */
[----:B------:R-:W-:Y:S01]  /*0380*/  LEA R22, R37, UR35, 0x6 ;  /* 0x0000002325167c11 */ /* 0x000fe2000f8e30ff */
[----:B------:R-:W-:Y:S02]  /*0390*/  UIADD3 UR25, UPT, UPT, UR4, 0x5400, URZ ;  /* 0x0000540004197890 */ /* 0x000fe4000fffe0ff */
[----:B------:R-:W-:Y:S02]  /*03a0*/  UIADD3 UR26, UPT, UPT, UR4, 0x6800, URZ ;  /* 0x00006800041a7890 */ /* 0x000fe4000fffe0ff */
[----:B------:R-:W-:Y:S02]  /*03b0*/  UIADD3 UR27, UPT, UPT, UR4, 0x6000, URZ ;  /* 0x00006000041b7890 */ /* 0x000fe4000fffe0ff */
[----:B------:R-:W-:-:S02]  /*03c0*/  UIADD3 UR28, UPT, UPT, UR4, 0x6400, URZ ;  /* 0x00006400041c7890 */ /* 0x000fc4000fffe0ff */
[----:B------:R-:W-:Y:S02]  /*03d0*/  UIADD3 UR29, UPT, UPT, UR4, 0x7000, URZ ;  /* 0x00007000041d7890 */ /* 0x000fe4000fffe0ff */
[----:B------:R-:W-:Y:S02]  /*03e0*/  UIADD3 UR30, UPT, UPT, UR4, 0x7400, URZ ;  /* 0x00007400041e7890 */ /* 0x000fe4000fffe0ff */
[----:B------:R-:W-:Y:S02]  /*03f0*/  UIADD3 UR31, UPT, UPT, UR4, 0x4800, URZ ;  /* 0x00004800041f7890 */ /* 0x000fe4000fffe0ff */
[----:B------:R-:W-:Y:S02]  /*0400*/  UIADD3 UR32, UPT, UPT, UR4, 0x4c00, URZ ;  /* 0x00004c0004207890 */ /* 0x000fe4000fffe0ff */
[----:B------:R-:W-:Y:S02]  /*0410*/  UIADD3 UR33, UPT, UPT, UR4, 0x5800, URZ ;  /* 0x0000580004217890 */ /* 0x000fe4000fffe0ff */
[----:B------:R-:W-:-:S02]  /*0420*/  UIADD3 UR4, UPT, UPT, UR4, 0x5c00, URZ ;  /* 0x00005c0004047890 */ /* 0x000fc4000fffe0ff */
[----:B------:R-:W-:Y:S02]  /*0430*/  ULEA UR5, UR34, UR5, 0x18 ;  /* 0x0000000522057291 */ /* 0x000fe4000f8ec0ff */
[----:B------:R-:W-:Y:S02]  /*0440*/  ULEA UR6, UR34, UR6, 0x18 ;  /* 0x0000000622067291 */ /* 0x000fe4000f8ec0ff */
[----:B------:R-:W-:Y:S02]  /*0450*/  ULEA UR7, UR34, UR7, 0x18 ;  /* 0x0000000722077291 */ /* 0x000fe4000f8ec0ff */
[----:B------:R-:W-:Y:S01]  /*0460*/  ULEA UR8, UR34, UR8, 0x18 ;  /* 0x0000000822087291 */ /* 0x000fe2000f8ec0ff */
[C---:B------:R-:W-:Y:S01]  /*0470*/  LEA R23, R37.reuse, UR5, 0x6 ;  /* 0x0000000525177c11 */ /* 0x040fe2000f8e30ff */
        /* <DEDUP_REMOVED lines=27> */
[----:B------:R-:W-:Y:S01]  /*0630*/  LEA R37, R37, UR19, 0x6 ;  /* 0x0000001325257c11 */ /* 0x000fe2000f8e30ff */
[----:B------:R-:W-:Y:S01]  /*0640*/  ULEA UR25, UR34, UR25, 0x18 ;  /* 0x0000001922197291 */ /* 0x000fe2000f8ec0ff */
[C---:B------:R-:W-:Y:S01]  /*0650*/  IADD3 R38, PT, PT, R50.reuse, UR20, RZ ;  /* 0x0000001432267c10 */ /* 0x040fe2000fffe0ff */
[----:B------:R-:W-:Y:S01]  /*0660*/  ULEA UR26, UR34, UR26, 0x18 ;  /* 0x0000001a221a7291 */ /* 0x000fe2000f8ec0ff */
[C---:B------:R-:W-:Y:S01]  /*0670*/  IADD3 R39, PT, PT, R50.reuse, UR21, RZ ;  /* 0x0000001532277c10 */ /* 0x040fe2000fffe0ff */
[----:B------:R-:W-:Y:S01]  /*0680*/  ULEA UR27, UR34, UR27, 0x18 ;  /* 0x0000001b221b7291 */ /* 0x000fe2000f8ec0ff */
[C---:B------:R-:W-:Y:S01]  /*0690*/  IADD3 R40, PT, PT, R50.reuse, UR24, RZ ;  /* 0x0000001832287c10 */ /* 0x040fe2000fffe0ff */
[----:B------:R-:W-:Y:S01]  /*06a0*/  ULEA UR28, UR34, UR28, 0x18 ;  /* 0x0000001c221c7291 */ /* 0x000fe2000f8ec0ff */
[C---:B------:R-:W-:Y:S01]  /*06b0*/  VIADD R41, R50.reuse, UR25 ;  /* 0x0000001932297c36 */ /* 0x040fe20008000000 */
[----:B------:R-:W-:Y:S01]  /*06c0*/  ULEA UR29, UR34, UR29, 0x18 ;  /* 0x0000001d221d7291 */ /* 0x000fe2000f8ec0ff */
[C---:B------:R-:W-:Y:S01]  /*06d0*/  IADD3 R42, PT, PT, R50.reuse, UR26, RZ ;  /* 0x0000001a322a7c10 */ /* 0x040fe2000fffe0ff */
        /* <DEDUP_REMOVED lines=9> */
[----:B------:R-:W-:-:S02]  /*0770*/  IADD3 R47, PT, PT, R50, UR31, RZ ;  /* 0x0000001f322f7c10 */ /* 0x000fc4000fffe0ff */
[C---:B------:R-:W-:Y:S02]  /*0780*/  IADD3 R48, PT, PT, R50.reuse, UR32, RZ ;  /* 0x0000002032307c10 */ /* 0x040fe4000fffe0ff */
[C---:B------:R-:W-:Y:S02]  /*0790*/  IADD3 R49, PT, PT, R50.reuse, UR33, RZ ;  /* 0x0000002132317c10 */ /* 0x040fe4000fffe0ff */
[----:B------:R-:W-:Y:S01]  /*07a0*/  IADD3 R50, PT, PT, R50, UR4, RZ ;  /* 0x0000000432327c10 */ /* 0x000fe2000fffe0ff */
[----:B------:R-:W-:-:S06]  /*07b0*/  UMOV UR4, URZ ;  /* 0x000000ff00047c82 */ /* 0x000fcc0008000000 */
.L_x_2:
[----:B------:R-:W0:Y:S01]  /*07c0*/  LDC R5, c[0x0][0x39c] ;  /* 0x0000e700ff057b82 */ /* 0x000e220000000800 */
[----:B------:R-:W-:-:S07]  /*07d0*/  IMAD.SHL.U32 R8, R3, 0x4, RZ ;  /* 0x0000000403087824 */ /* 0x000fce00078e00ff */
[----:B------:R-:W1:Y:S01]  /*07e0*/  LDC.64 R6, c[0x0][0x380] ;  /* 0x0000e000ff067b82 */ /* 0x000e620000000a00 */
[----:B0-----:R-:W-:-:S05]  /*07f0*/  IMAD R12, R20, R5, R8 ;  /* 0x00000005140c7224 */ /* 0x001fca00078e0208 */
[----:B------:R-:W-:-:S05]  /*0800*/  IADD3 R13, PT, PT, R12, UR4, RZ ;  /* 0x000000040c0d7c10 */ /* 0x000fca000fffe0ff */
[----:B-1----:R-:W-:-:S05]  /*0810*/  IMAD.WIDE R6, R13, 0x4, R6 ;  /* 0x000000040d067825 */ /* 0x002fca00078e0206 */
[----:B------:R-:W2:Y:S01]  /*0820*/  LDG.E R57, desc[UR22][R6.64] ;  /* 0x0000001606397981 */ /* 0x000ea2000c1e1900 */
[----:B------:R-:W-:-:S03]  /*0830*/  IMAD.WIDE.U32 R14, R5, 0x4, R6 ;  /* 0x00000004050e7825 */ /* 0x000fc600078e0006 */
[----:B------:R-:W3:Y:S04]  /*0840*/  LDG.E R58, desc[UR22][R6.64+0x4] ;  /* 0x00000416063a7981 */ /* 0x000ee8000c1e1900 */
[----:B------:R-:W4:Y:S04]  /*0850*/  LDG.E R56, desc[UR22][R6.64+0x8] ;  /* 0x0000081606387981 */ /* 0x000f28000c1e1900 */
[----:B------:R0:W5:Y:S04]  /*0860*/  LDG.E R65, desc[UR22][R6.64+0xc] ;  /* 0x00000c1606417981 */ /* 0x000168000c1e1900 */
[----:B------:R-:W5:Y:S01]  /*0870*/  LDG.E R72, desc[UR22][R14.64] ;  /* 0x000000160e487981 */ /* 0x000f62000c1e1900 */
[----:B------:R-:W-:-:S03]  /*0880*/  IMAD.WIDE.U32 R52, R5, 0x4, R14 ;  /* 0x0000000405347825 */ /* 0x000fc600078e000e */
[----:B------:R-:W5:Y:S01]  /*0890*/  LDG.E R66, desc[UR22][R14.64+0x4] ;  /* 0x000004160e427981 */ /* 0x000f62000c1e1900 */
[----:B0-----:R-:W0:Y:S03]  /*08a0*/  LDC.64 R6, c[0x0][0x388] ;  /* 0x0000e200ff067b82 */ /* 0x001e260000000a00 */
[----:B------:R-:W5:Y:S04]  /*08b0*/  LDG.E R51, desc[UR22][R14.64+0x8] ;  /* 0x000008160e337981 */ /* 0x000f68000c1e1900 */
[----:B------:R1:W5:Y:S04]  /*08c0*/  LDG.E R17, desc[UR22][R14.64+0xc] ;  /* 0x00000c160e117981 */ /* 0x000368000c1e1900 */
[----:B------:R-:W5:Y:S04]  /*08d0*/  LDG.E R69, desc[UR22][R52.64] ;  /* 0x0000001634457981 */ /* 0x000f68000c1e1900 */
[----:B------:R-:W5:Y:S04]  /*08e0*/  LDG.E R68, desc[UR22][R52.64+0x4] ;  /* 0x0000041634447981 */ /* 0x000f68000c1e1900 */
[----:B------:R-:W5:Y:S04]  /*08f0*/  LDG.E R70, desc[UR22][R52.64+0x8] ;  /* 0x0000081634467981 */ /* 0x000f68000c1e1900 */
[----:B------:R-:W5:Y:S01]  /*0900*/  LDG.E R59, desc[UR22][R52.64+0xc] ;  /* 0x00000c16343b7981 */ /* 0x000f62000c1e1900 */
[----:B------:R-:W-:Y:S01]  /*0910*/  IMAD.WIDE.U32 R12, R5, 0x4, R52 ;  /* 0x00000004050c7825 */ /* 0x000fe200078e0034 */
[----:B-1----:R-:W-:-:S04]  /*0920*/  IADD3 R14, PT, PT, R16, UR4, RZ ;  /* 0x00000004100e7c10 */ /* 0x002fc8000fffe0ff */
[----:B------:R-:W5:Y:S01]  /*0930*/  LDG.E R60, desc[UR22][R12.64] ;  /* 0x000000160c3c7981 */ /* 0x000f62000c1e1900 */
[----:B------:R-:W-:Y:S01]  /*0940*/  IMAD R15, R14, R5, R21 ;  /* 0x000000050e0f7224 */ /* 0x000fe200078e0215 */
[C---:B------:R-:W-:Y:S02]  /*0950*/  IADD3 R14, PT, PT, R8.reuse, R22, RZ ;  /* 0x00000016080e7210 */ /* 0x040fe40007ffe0ff */
[----:B------:R-:W5:Y:S01]  /*0960*/  LDG.E R61, desc[UR22][R12.64+0x4] ;  /* 0x000004160c3d7981 */ /* 0x000f62000c1e1900 */
[----:B0-----:R-:W-:Y:S01]  /*0970*/  IMAD.WIDE R6, R15, 0x4, R6 ;  /* 0x000000040f067825 */ /* 0x001fe200078e0206 */
[C---:B------:R-:W-:Y:S02]  /*0980*/  IADD3 R15, PT, PT, R8.reuse, R23, RZ ;  /* 0x00000017080f7210 */ /* 0x040fe40007ffe0ff */
[----:B------:R-:W5:Y:S04]  /*0990*/  LDG.E R64, desc[UR22][R12.64+0x8] ;  /* 0x000008160c407981 */ /* 0x000f68000c1e1900 */
[----:B------:R0:W5:Y:S04]  /*09a0*/  LDG.E R67, desc[UR22][R12.64+0xc] ;  /* 0x00000c160c437981 */ /* 0x000168000c1e1900 */
[----:B------:R-:W5:Y:S04]  /*09b0*/  LDG.E R76, desc[UR22][R6.64] ;  /* 0x00000016064c7981 */ /* 0x000f68000c1e1900 */
[----:B------:R-:W5:Y:S01]  /*09c0*/  LDG.E R52, desc[UR22][R6.64+0x4] ;  /* 0x0000041606347981 */ /* 0x000f62000c1e1900 */
[----:B0-----:R-:W-:-:S02]  /*09d0*/  IADD3 R12, PT, PT, R8, R25, RZ ;  /* 0x00000019080c7210 */ /* 0x001fc40007ffe0ff */
[C---:B------:R-:W-:Y:S01]  /*09e0*/  IADD3 R13, PT, PT, R8.reuse, R26, RZ ;  /* 0x0000001a080d7210 */ /* 0x040fe20007ffe0ff */
[----:B------:R-:W5:Y:S04]  /*09f0*/  LDG.E R77, desc[UR22][R6.64+0x8] ;  /* 0x00000816064d7981 */ /* 0x000f68000c1e1900 */
[----:B------:R0:W5:Y:S04]  /*0a00*/  LDG.E R53, desc[UR22][R6.64+0xc] ;  /* 0x00000c1606357981 */ /* 0x000168000c1e1900 */
[----:B--2---:R-:W-:Y:S04]  /*0a10*/  STS [R14], R57 ;  /* 0x000000390e007388 */ /* 0x004fe80000000800 */
[----:B---3--:R1:W-:Y:S02]  /*0a20*/  STS [R15], R58 ;  /* 0x0000003a0f007388 */ /* 0x0083e40000000800 */
[----:B-1----:R-:W-:-:S05]  /*0a30*/  IMAD.IADD R15, R8, 0x1, R24 ;  /* 0x00000001080f7824 */ /* 0x002fca00078e0218 */
[----:B----4-:R1:W-:Y:S04]  /*0a40*/  STS [R15], R56 ;  /* 0x000000380f007388 */ /* 0x0103e80000000800 */
[----:B-----5:R2:W-:Y:S04]  /*0a50*/  STS [R12], R65 ;  /* 0x000000410c007388 */ /* 0x0205e80000000800 */
[----:B------:R3:W-:Y:S01]  /*0a60*/  STS [R13], R72 ;  /* 0x000000480d007388 */ /* 0x0007e20000000800 */
[C---:B------:R-:W-:Y:S02]  /*0a70*/  IMAD.IADD R58, R8.reuse, 0x1, R29 ;  /* 0x00000001083a7824 */ /* 0x040fe400078e021d */
[----:B-1----:R-:W-:Y:S01]  /*0a80*/  IMAD.WIDE.U32 R14, R5, 0x4, R6 ;  /* 0x00000004050e7825 */ /* 0x002fe200078e0006 */
[----:B--2---:R-:W-:-:S02]  /*0a90*/  IADD3 R12, PT, PT, R8, R28, RZ ;  /* 0x0000001c080c7210 */ /* 0x004fc40007ffe0ff */
[C---:B---3--:R-:W-:Y:S02]  /*0aa0*/  IADD3 R13, PT, PT, R8.reuse, R27, RZ ;  /* 0x0000001b080d7210 */ /* 0x048fe40007ffe0ff */
[----:B------:R-:W2:Y:S01]  /*0ab0*/  LDG.E R56, desc[UR22][R14.64] ;  /* 0x000000160e387981 */ /* 0x000ea2000c1e1900 */
[C---:B------:R-:W-:Y:S02]  /*0ac0*/  IADD3 R72, PT, PT, R8.reuse, R30, RZ ;  /* 0x0000001e08487210 */ /* 0x040fe40007ffe0ff */
[C---:B0-----:R-:W-:Y:S01]  /*0ad0*/  IADD3 R7, PT, PT, R8.reuse, R31, RZ ;  /* 0x0000001f08077210 */ /* 0x041fe20007ffe0ff */
[----:B------:R0:W-:Y:S04]  /*0ae0*/  STS [R13], R66 ;  /* 0x000000420d007388 */ /* 0x0001e80000000800 */
[----:B------:R-:W-:Y:S04]  /*0af0*/  STS [R12], R51 ;  /* 0x000000330c007388 */ /* 0x000fe80000000800 */
[----:B------:R1:W-:Y:S01]  /*0b00*/  STS [R58], R17 ;  /* 0x000000113a007388 */ /* 0x0003e20000000800 */
[----:B0-----:R-:W-:-:S03]  /*0b10*/  IADD3 R13, PT, PT, R8, R32, RZ ;  /* 0x00000020080d7210 */ /* 0x001fc60007ffe0ff */
[----:B------:R-:W-:Y:S01]  /*0b20*/  STS [R72], R69 ;  /* 0x0000004548007388 */ /* 0x000fe20000000800 */
[----:B------:R-:W-:-:S03]  /*0b30*/  IADD3 R6, PT, PT, R8, R33, RZ ;  /* 0x0000002108067210 */ /* 0x000fc60007ffe0ff */
[----:B------:R-:W-:Y:S04]  /*0b40*/  STS [R7], R68 ;  /* 0x0000004407007388 */ /* 0x000fe80000000800 */
[----:B-1----:R-:W3:Y:S04]  /*0b50*/  LDG.E R58, desc[UR22][R14.64+0x4] ;  /* 0x000004160e3a7981 */ /* 0x002ee8000c1e1900 */
[----:B------:R0:W-:Y:S04]  /*0b60*/  STS [R13], R70 ;  /* 0x000000460d007388 */ /* 0x0001e80000000800 */
[----:B------:R-:W4:Y:S04]  /*0b70*/  LDG.E R57, desc[UR22][R14.64+0x8] ;  /* 0x000008160e397981 */ /* 0x000f28000c1e1900 */
[----:B------:R1:W5:Y:S01]  /*0b80*/  LDG.E R65, desc[UR22][R14.64+0xc] ;  /* 0x00000c160e417981 */ /* 0x000362000c1e1900 */
[----:B0-----:R-:W-:-:S03]  /*0b90*/  IMAD.WIDE.U32 R12, R5, 0x4, R14 ;  /* 0x00000004050c7825 */ /* 0x001fc600078e000e */
[----:B------:R0:W-:Y:S04]  /*0ba0*/  STS [R6], R59 ;  /* 0x0000003b06007388 */ /* 0x0001e80000000800 */
[----:B------:R-:W5:Y:S04]  /*0bb0*/  LDG.E R51, desc[UR22][R12.64] ;  /* 0x000000160c337981 */ /* 0x000f68000c1e1900 */
[----:B------:R-:W5:Y:S01]  /*0bc0*/  LDG.E R17, desc[UR22][R12.64+0x4] ;  /* 0x000004160c117981 */ /* 0x000f62000c1e1900 */
[----:B0-----:R-:W-:-:S03]  /*0bd0*/  IMAD.WIDE.U32 R6, R5, 0x4, R12 ;  /* 0x0000000405067825 */ /* 0x001fc600078e000c */
[----:B------:R-:W5:Y:S04]  /*0be0*/  LDG.E R66, desc[UR22][R12.64+0x8] ;  /* 0x000008160c427981 */ /* 0x000f68000c1e1900 */
[----:B------:R0:W5:Y:S04]  /*0bf0*/  LDG.E R14, desc[UR22][R12.64+0xc] ;  /* 0x00000c160c0e7981 */ /* 0x000168000c1e1900 */
[----:B------:R-:W5:Y:S04]  /*0c00*/  LDG.E R72, desc[UR22][R6.64] ;  /* 0x0000001606487981 */ /* 0x000f68000c1e1900 */
[----:B------:R-:W5:Y:S04]  /*0c10*/  LDG.E R69, desc[UR22][R6.64+0x4] ;  /* 0x0000041606457981 */ /* 0x000f68000c1e1900 */
[----:B------:R-:W5:Y:S04]  /*0c20*/  LDG.E R68, desc[UR22][R6.64+0x8] ;  /* 0x0000081606447981 */ /* 0x000f68000c1e1900 */
[----:B------:R0:W5:Y:S01]  /*0c30*/  LDG.E R70, desc[UR22][R6.64+0xc] ;  /* 0x00000c1606467981 */ /* 0x000162000c1e1900 */
[----:B------:R-:W0:Y:S01]  /*0c40*/  S2UR UR8, SR_CgaCtaId ;  /* 0x00000000000879c3 */ /* 0x000e220000008800 */
[----:B-1----:R-:W1:Y:S01]  /*0c50*/  S2R R15, SR_TID.Y ;  /* 0x00000000000f7919 */ /* 0x002e620000002200 */
[----:B------:R-:W-:-:S02]  /*0c60*/  UMOV UR7, 0x400 ;  /* 0x0000040000077882 */ /* 0x000fc40000000000 */
[----:B------:R-:W-:Y:S01]  /*0c70*/  UIADD3 UR5, UPT, UPT, UR7, 0x4000, URZ ;  /* 0x0000400007057890 */ /* 0x000fe2000fffe0ff */
[C---:B------:R-:W-:Y:S01]  /*0c80*/  IMAD.IADD R59, R8.reuse, 0x1, R34 ;  /* 0x00000001083b7824 */ /* 0x040fe200078e0222 */
[----:B0-----:R-:W-:-:S04]  /*0c90*/  IADD3 R13, PT, PT, R8, R36, RZ ;  /* 0x00000024080d7210 */ /* 0x001fc80007ffe0ff */
[----:B------:R0:W-:Y:S01]  /*0ca0*/  STS [R59], R60 ;  /* 0x0000003c3b007388 */ /* 0x0001e20000000800 */
[C---:B------:R-:W-:Y:S01]  /*0cb0*/  IADD3 R6, PT, PT, R8.reuse, R37, RZ ;  /* 0x0000002508067210 */ /* 0x040fe20007ffe0ff */
[----:B------:R-:W-:Y:S01]  /*0cc0*/  ULEA UR5, UR8, UR5, 0x18 ;  /* 0x0000000508057291 */ /* 0x000fe2000f8ec0ff */
[----:B0-----:R-:W-:Y:S01]  /*0cd0*/  IADD3 R60, PT, PT, R8, R35, RZ ;  /* 0x00000023083c7210 */ /* 0x001fe20007ffe0ff */
[----:B------:R-:W-:-:S04]  /*0ce0*/  UIADD3 UR9, UPT, UPT, UR7, 0x4800, URZ ;  /* 0x0000480007097890 */ /* 0x000fc8000fffe0ff */
[----:B-1----:R-:W-:Y:S01]  /*0cf0*/  LEA R7, R15, UR5, 0x6 ;  /* 0x000000050f077c11 */ /* 0x002fe2000f8e30ff */
[----:B------:R-:W-:Y:S01]  /*0d00*/  UIADD3 UR5, UPT, UPT, UR7, 0x4400, URZ ;  /* 0x0000440007057890 */ /* 0x000fe2000fffe0ff */
[----:B------:R-:W-:Y:S02]  /*0d10*/  STS [R60], R61 ;  /* 0x0000003d3c007388 */ /* 0x000fe40000000800 */
[----:B------:R-:W-:Y:S01]  /*0d20*/  IADD3 R7, PT, PT, R8, R7, RZ ;  /* 0x0000000708077210 */ /* 0x000fe20007ffe0ff */
[----:B------:R-:W-:Y:S01]  /*0d30*/  ULEA UR6, UR8, UR5, 0x18 ;  /* 0x0000000508067291 */ /* 0x000fe2000f8ec0ff */
[----:B------:R-:W-:Y:S01]  /*0d40*/  STS [R13], R64 ;  /* 0x000000400d007388 */ /* 0x000fe20000000800 */
[----:B------:R-:W-:-:S03]  /*0d50*/  UIADD3 UR10, UPT, UPT, UR7, 0x4c00, URZ ;  /* 0x00004c00070a7890 */ /* 0x000fc6000fffe0ff */
[----:B------:R-:W-:Y:S01]  /*0d60*/  STS [R6], R67 ;  /* 0x0000004306007388 */ /* 0x000fe20000000800 */
[----:B------:R-:W-:-:S03]  /*0d70*/  UIADD3 UR11, UPT, UPT, UR7, 0x5000, URZ ;  /* 0x00005000070b7890 */ /* 0x000fc6000fffe0ff */
[----:B------:R0:W-:Y:S01]  /*0d80*/  STS [R7], R76 ;  /* 0x0000004c07007388 */ /* 0x0001e20000000800 */
[----:B------:R-:W-:Y:S02]  /*0d90*/  ULEA UR9, UR8, UR9, 0x18 ;  /* 0x0000000908097291 */ /* 0x000fe4000f8ec0ff */
[----:B------:R-:W-:Y:S02]  /*0da0*/  ULEA UR10, UR8, UR10, 0x18 ;  /* 0x0000000a080a7291 */ /* 0x000fe4000f8ec0ff */
[----:B------:R-:W-:Y:S02]  /*0db0*/  UIADD3 UR12, UPT, UPT, UR7, 0x5400, URZ ;  /* 0x00005400070c7890 */ /* 0x000fe4000fffe0ff */
[----:B------:R-:W-:Y:S01]  /*0dc0*/  UIADD3 UR13, UPT, UPT, UR7, 0x5800, URZ ;  /* 0x00005800070d7890 */ /* 0x000fe2000fffe0ff */
[C---:B0-----:R-:W-:Y:S01]  /*0dd0*/  LEA R7, R15.reuse, UR6, 0x6 ;  /* 0x000000060f077c11 */ /* 0x041fe2000f8e30ff */
[----:B------:R-:W-:Y:S01]  /*0de0*/  ULEA UR11, UR8, UR11, 0x18 ;  /* 0x0000000b080b7291 */ /* 0x000fe2000f8ec0ff */
[----:B------:R-:W-:Y:S01]  /*0df0*/  LEA R13, R15, UR9, 0x6 ;  /* 0x000000090f0d7c11 */ /* 0x000fe2000f8e30ff */
[----:B------:R-:W-:-:S02]  /*0e00*/  ULEA UR12, UR8, UR12, 0x18 ;  /* 0x0000000c080c7291 */ /* 0x000fc4000f8ec0ff */
[C---:B------:R-:W-:Y:S01]  /*0e10*/  IMAD.IADD R7, R8.reuse, 0x1, R7 ;  /* 0x0000000108077824 */ /* 0x040fe200078e0207 */
[----:B------:R-:W-:Y:S01]  /*0e20*/  ULEA UR13, UR8, UR13, 0x18 ;  /* 0x0000000d080d7291 */ /* 0x000fe2000f8ec0ff */
[C---:B------:R-:W-:Y:S01]  /*0e30*/  LEA R59, R15.reuse, UR10, 0x6 ;  /* 0x0000000a0f3b7c11 */ /* 0x040fe2000f8e30ff */
[----:B------:R-:W-:Y:S01]  /*0e40*/  UIADD3 UR14, UPT, UPT, UR7, 0x5c00, URZ ;  /* 0x00005c00070e7890 */ /* 0x000fe2000fffe0ff */
[C---:B------:R-:W-:Y:S01]  /*0e50*/  IADD3 R6, PT, PT, R8.reuse, R13, RZ ;  /* 0x0000000d08067210 */ /* 0x040fe20007ffe0ff */
[----:B------:R-:W-:Y:S01]  /*0e60*/  UIADD3 UR15, UPT, UPT, UR7, 0x6000, URZ ;  /* 0x00006000070f7890 */ /* 0x000fe2000fffe0ff */
[----:B------:R0:W-:Y:S01]  /*0e70*/  STS [R7], R52 ;  /* 0x0000003407007388 */ /* 0x0001e20000000800 */
[----:B------:R-:W-:Y:S01]  /*0e80*/  UIADD3 UR16, UPT, UPT, UR7, 0x6400, URZ ;  /* 0x0000640007107890 */ /* 0x000fe2000fffe0ff */
[----:B------:R-:W-:Y:S01]  /*0e90*/  IADD3 R12, PT, PT, R8, R59, RZ ;  /* 0x0000003b080c7210 */ /* 0x000fe20007ffe0ff */
[----:B------:R-:W-:Y:S01]  /*0ea0*/  UIADD3 UR17, UPT, UPT, UR7, 0x6800, URZ ;  /* 0x0000680007117890 */ /* 0x000fe2000fffe0ff */
[C---:B------:R-:W-:Y:S01]  /*0eb0*/  LEA R13, R15.reuse, UR12, 0x6 ;  /* 0x0000000c0f0d7c11 */ /* 0x040fe2000f8e30ff */
[----:B------:R-:W-:Y:S01]  /*0ec0*/  UIADD3 UR5, UPT, UPT, UR7, 0x6c00, URZ ;  /* 0x00006c0007057890 */ /* 0x000fe2000fffe0ff */
[C---:B------:R-:W-:Y:S01]  /*0ed0*/  LEA R59, R15.reuse, UR13, 0x6 ;  /* 0x0000000d0f3b7c11 */ /* 0x040fe2000f8e30ff */
[----:B------:R-:W-:Y:S01]  /*0ee0*/  ULEA UR14, UR8, UR14, 0x18 ;  /* 0x0000000e080e7291 */ /* 0x000fe2000f8ec0ff */
[----:B0-----:R-:W-:Y:S01]  /*0ef0*/  LEA R7, R15, UR11, 0x6 ;  /* 0x0000000b0f077c11 */ /* 0x001fe2000f8e30ff */
[----:B------:R-:W-:-:S02]  /*0f00*/  UIADD3 UR18, UPT, UPT, UR7, 0x7000, URZ ;  /* 0x0000700007127890 */ /* 0x000fc4000fffe0ff */
[----:B------:R-:W-:Y:S01]  /*0f10*/  ULEA UR15, UR8, UR15, 0x18 ;  /* 0x0000000f080f7291 */ /* 0x000fe2000f8ec0ff */
[C---:B------:R-:W-:Y:S01]  /*0f20*/  IADD3 R7, PT, PT, R8.reuse, R7, RZ ;  /* 0x0000000708077210 */ /* 0x040fe20007ffe0ff */
[----:B------:R-:W-:Y:S01]  /*0f30*/  UIADD3 UR19, UPT, UPT, UR7, 0x7400, URZ ;  /* 0x0000740007137890 */ /* 0x000fe2000fffe0ff */
[----:B------:R0:W-:Y:S01]  /*0f40*/  STS [R6], R77 ;  /* 0x0000004d06007388 */ /* 0x0001e20000000800 */
[----:B------:R-:W-:Y:S01]  /*0f50*/  ULEA UR16, UR8, UR16, 0x18 ;  /* 0x0000001008107291 */ /* 0x000fe2000f8ec0ff */
[C---:B------:R-:W-:Y:S01]  /*0f60*/  IADD3 R13, PT, PT, R8.reuse, R13, RZ ;  /* 0x0000000d080d7210 */ /* 0x040fe20007ffe0ff */
[----:B------:R-:W-:Y:S02]  /*0f70*/  UIADD3 UR6, UPT, UPT, UR7, 0x7800, URZ ;  /* 0x0000780007067890 */ /* 0x000fe4000fffe0ff */
[----:B------:R-:W-:Y:S02]  /*0f80*/  ULEA UR17, UR8, UR17, 0x18 ;  /* 0x0000001108117291 */ /* 0x000fe4000f8ec0ff */
[----:B------:R-:W-:Y:S01]  /*0f90*/  ULEA UR5, UR8, UR5, 0x18 ;  /* 0x0000000508057291 */ /* 0x000fe2000f8ec0ff */
[----:B------:R1:W-:Y:S01]  /*0fa0*/  STS [R12], R53 ;  /* 0x000000350c007388 */ /* 0x0003e20000000800 */
[----:B------:R-:W-:Y:S01]  /*0fb0*/  UIADD3 UR7, UPT, UPT, UR7, 0x7c00, URZ ;  /* 0x00007c0007077890 */ /* 0x000fe2000fffe0ff */
[----:B0-----:R-:W-:Y:S01]  /*0fc0*/  IMAD.IADD R6, R8, 0x1, R59 ;  /* 0x0000000108067824 */ /* 0x001fe200078e023b */
[----:B------:R-:W-:Y:S01]  /*0fd0*/  ULEA UR18, UR8, UR18, 0x18 ;  /* 0x0000001208127291 */ /* 0x000fe2000f8ec0ff */
[C---:B------:R-:W-:Y:S01]  /*0fe0*/  LEA R59, R15.reuse, UR15, 0x6 ;  /* 0x0000000f0f3b7c11 */ /* 0x040fe2000f8e30ff */
[----:B------:R-:W-:Y:S01]  /*0ff0*/  ULEA UR19, UR8, UR19, 0x18 ;  /* 0x0000001308137291 */ /* 0x000fe2000f8ec0ff */
[C---:B------:R-:W-:Y:S01]  /*1000*/  LEA R61, R15.reuse, UR16, 0x6 ;  /* 0x000000100f3d7c11 */ /* 0x040fe2000f8e30ff */
[----:B------:R-:W-:Y:S01]  /*1010*/  ULEA UR6, UR8, UR6, 0x18 ;  /* 0x0000000608067291 */ /* 0x000fe2000f8ec0ff */
[C---:B-1----:R-:W-:Y:S01]  /*1020*/  LEA R53, R15.reuse, UR14, 0x6 ;  /* 0x0000000e0f357c11 */ /* 0x042fe2000f8e30ff */
[----:B------:R-:W-:Y:S01]  /*1030*/  ULEA UR7, UR8, UR7, 0x18 ;  /* 0x0000000708077291 */ /* 0x000fe2000f8ec0ff */
[----:B------:R-:W-:-:S02]  /*1040*/  LEA R67, R15, UR17, 0x6 ;  /* 0x000000110f437c11 */ /* 0x000fc4000f8e30ff */
[C---:B------:R-:W-:Y:S02]  /*1050*/  LEA R77, R15.reuse, UR5, 0x6 ;  /* 0x000000050f4d7c11 */ /* 0x040fe4000f8e30ff */
[C---:B------:R-:W-:Y:S02]  /*1060*/  IADD3 R12, PT, PT, R8.reuse, R59, RZ ;  /* 0x0000003b080c7210 */ /* 0x040fe40007ffe0ff */
[C---:B------:R-:W-:Y:S01]  /*1070*/  IADD3 R52, PT, PT, R8.reuse, R61, RZ ;  /* 0x0000003d08347210 */ /* 0x040fe20007ffe0ff */
[C---:B------:R-:W-:Y:S01]  /*1080*/  IMAD.IADD R77, R8.reuse, 0x1, R77 ;  /* 0x00000001084d7824 */ /* 0x040fe200078e024d */
[----:B------:R-:W-:Y:S02]  /*1090*/  IADD3 R67, PT, PT, R8, R67, RZ ;  /* 0x0000004308437210 */ /* 0x000fe40007ffe0ff */
[----:B------:R-:W-:Y:S01]  /*10a0*/  LEA R60, R15, UR7, 0x6 ;  /* 0x000000070f3c7c11 */ /* 0x000fe2000f8e30ff */
[----:B------:R-:W-:-:S06]  /*10b0*/  UIADD3 UR4, UPT, UPT, UR4, 0x40, URZ ;  /* 0x0000004004047890 */ /* 0x000fcc000fffe0ff */
[----:B------:R-:W-:Y:S01]  /*10c0*/  ISETP.LE.AND P0, PT, R5, UR4, PT ;  /* 0x0000000405007c0c */ /* 0x000fe2000bf03270 */
[----:B--2---:R0:W-:Y:S02]  /*10d0*/  STS [R7], R56 ;  /* 0x0000003807007388 */ /* 0x0041e40000000800 */
[C---:B0-----:R-:W-:Y:S02]  /*10e0*/  LEA R7, R15.reuse, UR18, 0x6 ;  /* 0x000000120f077c11 */ /* 0x041fe4000f8e30ff */
[----:B------:R-:W-:-:S04]  /*10f0*/  LEA R56, R15, UR19, 0x6 ;  /* 0x000000130f387c11 */ /* 0x000fc8000f8e30ff */
[C---:B------:R-:W-:Y:S01]  /*1100*/  IADD3 R56, PT, PT, R8.reuse, R56, RZ ;  /* 0x0000003808387210 */ /* 0x040fe20007ffe0ff */
[----:B---3--:R0:W-:Y:S04]  /*1110*/  STS [R13], R58 ;  /* 0x0000003a0d007388 */ /* 0x0081e80000000800 */
[----:B----4-:R1:W-:Y:S01]  /*1120*/  STS [R6], R57 ;  /* 0x0000003906007388 */ /* 0x0103e20000000800 */
[----:B0-----:R-:W-:Y:S02]  /*1130*/  LEA R58, R15, UR6, 0x6 ;  /* 0x000000060f3a7c11 */ /* 0x001fe4000f8e30ff */
[C---:B------:R-:W-:Y:S02]  /*1140*/  IADD3 R13, PT, PT, R8.reuse, R7, RZ ;  /* 0x00000007080d7210 */ /* 0x040fe40007ffe0ff */
[----:B-1----:R-:W-:-:S02]  /*1150*/  IADD3 R6, PT, PT, R8, R53, RZ ;  /* 0x0000003508067210 */ /* 0x002fc40007ffe0ff */
[----:B------:R-:W-:-:S03]  /*1160*/  IADD3 R15, PT, PT, R8, R58, RZ ;  /* 0x0000003a080f7210 */ /* 0x000fc60007ffe0ff */
[----:B-----5:R-:W-:Y:S01]  /*1170*/  STS [R6], R65 ;  /* 0x0000004106007388 */ /* 0x020fe20000000800 */
[----:B------:R-:W-:-:S03]  /*1180*/  IADD3 R57, PT, PT, R8, R60, RZ ;  /* 0x0000003c08397210 */ /* 0x000fc60007ffe0ff */
[----:B------:R0:W-:Y:S04]  /*1190*/  STS [R12], R51 ;  /* 0x000000330c007388 */ /* 0x0001e80000000800 */
[----:B------:R1:W-:Y:S04]  /*11a0*/  STS [R52], R17 ;  /* 0x0000001134007388 */ /* 0x0003e80000000800 */
[----:B------:R2:W-:Y:S04]  /*11b0*/  STS [R67], R66 ;  /* 0x0000004243007388 */ /* 0x0005e80000000800 */
[----:B------:R2:W-:Y:S04]  /*11c0*/  STS [R77], R14 ;  /* 0x0000000e4d007388 */ /* 0x0005e80000000800 */
[----:B------:R2:W-:Y:S04]  /*11d0*/  STS [R13], R72 ;  /* 0x000000480d007388 */ /* 0x0005e80000000800 */
[----:B------:R2:W-:Y:S04]  /*11e0*/  STS [R56], R69 ;  /* 0x0000004538007388 */ /* 0x0005e80000000800 */
[----:B------:R2:W-:Y:S04]  /*11f0*/  STS [R15], R68 ;  /* 0x000000440f007388 */ /* 0x0005e80000000800 */
[----:B------:R2:W-:Y:S01]  /*1200*/  STS [R57], R70 ;  /* 0x0000004639007388 */ /* 0x0005e20000000800 */
[----:B------:R-:W-:Y:S01]  /*1210*/  IMAD.MOV.U32 R7, RZ, RZ, R3 ;  /* 0x000000ffff077224 */ /* 0x000fe200078e0003 */
[----:B------:R-:W-:-:S02]  /*1220*/  LEA R53, R3, UR6, 0x2 ;  /* 0x0000000603357c11 */ /* 0x000fc4000f8e10ff */
[C---:B0-----:R-:W-:Y:S02]  /*1230*/  LEA R51, R3.reuse, UR7, 0x2 ;  /* 0x0000000703337c11 */ /* 0x041fe4000f8e10ff */
[----:B-1----:R-:W-:Y:S01]  /*1240*/  LEA R52, R3, UR5, 0x2 ;  /* 0x0000000503347c11 */ /* 0x002fe2000f8e10ff */
[----:B------:R-:W-:Y:S01]  /*1250*/  UMOV UR5, URZ ;  /* 0x000000ff00057c82 */ /* 0x000fe20008000000 */
[----:B------:R-:W-:Y:S06]  /*1260*/  BAR.SYNC.DEFER_BLOCKING 0x0 ;  /* 0x0000000000007b1d */ /* 0x000fec0000010000 */
.L_x_1:
[C---:B------:R-:W-:Y:S01]  /*1270*/  SHF.L.U32 R58, R7.reuse, 0x2, RZ ;  /* 0x00000002073a7819 */ /* 0x040fe200000006ff */
[----:B------:R-:W-:Y:S01]  /*1280*/  UIADD3 UR5, UPT, UPT, UR5, 0x4, URZ ;  /* 0x0000000405057890 */ /* 0x000fe2000fffe0ff */
[----:B--2---:R-:W-:Y:S02]  /*1290*/  SHF.L.U32 R56, R7, 0x6, RZ ;  /* 0x0000000607387819 */ /* 0x004fe400000006ff */
[----:B------:R-:W-:Y:S01]  /*12a0*/  LOP3.LUT R58, R58, 0x3c, RZ, 0xc0, !PT ;  /* 0x0000003c3a3a7812 */ /* 0x000fe200078ec0ff */
[----:B------:R-:W-:Y:S01]  /*12b0*/  UISETP.GE.U32.AND UP0, UPT, UR5, 0x40, UPT ;  /* 0x000000400500788c */ /* 0x000fe2000bf06070 */
[----:B------:R-:W-:Y:S02]  /*12c0*/  LOP3.LUT R56, R56, 0x3c0, RZ, 0xc0, !PT ;  /* 0x000003c038387812 */ /* 0x000fe400078ec0ff */
[----:B------:R-:W-:Y:S01]  /*12d0*/  IADD3 R5, PT, PT, R33, R58, RZ ;  /* 0x0000003a21057210 */ /* 0x000fe20007ffe0ff */
[--C-:B------:R-:W-:Y:S01]  /*12e0*/  IMAD.IADD R67, R32, 0x1, R58.reuse ;  /* 0x0000000120437824 */ /* 0x100fe200078e023a */
[----:B------:R-:W-:Y:S01]  /*12f0*/  IADD3 R14, PT, PT, R56, R53, RZ ;  /* 0x00000035380e7210 */ /* 0x000fe20007ffe0ff */
[----:B------:R-:W-:Y:S01]  /*1300*/  IMAD.IADD R61, R24, 0x1, R58 ;  /* 0x00000001183d7824 */ /* 0x000fe200078e023a */
[----:B------:R-:W-:Y:S01]  /*1310*/  IADD3 R6, PT, PT, R42, R56, RZ ;  /* 0x000000382a067210 */ /* 0x000fe20007ffe0ff */
[----:B------:R-:W-:Y:S01]  /*1320*/  IMAD.IADD R59, R38, 0x1, R56 ;  /* 0x00000001263b7824 */ /* 0x000fe200078e0238 */
[----:B------:R-:W-:Y:S01]  /*1330*/  LDS R5, [R5] ;  /* 0x0000000005057984 */ /* 0x000fe20000000800 */
[----:B------:R-:W-:-:S02]  /*1340*/  IADD3 R17, PT, PT, R37, R58, RZ ;  /* 0x0000003a25117210 */ /* 0x000fc40007ffe0ff */
[-C--:B------:R-:W-:Y:S01]  /*1350*/  IADD3 R65, PT, PT, R36, R58.reuse, RZ ;  /* 0x0000003a24417210 */ /* 0x080fe20007ffe0ff */
[----:B------:R-:W0:Y:S01]  /*1360*/  LDS R14, [R14] ;  /* 0x000000000e0e7984 */ /* 0x000e220000000800 */
[-C--:B------:R-:W-:Y:S02]  /*1370*/  IADD3 R57, PT, PT, R25, R58.reuse, RZ ;  /* 0x0000003a19397210 */ /* 0x080fe40007ffe0ff */
[-C--:B------:R-:W-:Y:S01]  /*1380*/  IADD3 R15, PT, PT, R29, R58.reuse, RZ ;  /* 0x0000003a1d0f7210 */ /* 0x080fe20007ffe0ff */
[----:B------:R-:W-:Y:S01]  /*1390*/  LDS R67, [R67] ;  /* 0x0000000043437984 */ /* 0x000fe20000000800 */
[----:B------:R-:W-:Y:S02]  /*13a0*/  IADD3 R8, PT, PT, R23, R58, RZ ;  /* 0x0000003a17087210 */ /* 0x000fe40007ffe0ff */
[----:B------:R-:W-:Y:S01]  /*13b0*/  IADD3 R13, PT, PT, R40, R56, RZ ;  /* 0x00000038280d7210 */ /* 0x000fe20007ffe0ff */
[----:B------:R-:W1:Y:S01]  /*13c0*/  LDS R6, [R6] ;  /* 0x0000000006067984 */ /* 0x000e620000000800 */
[----:B------:R-:W-:-:S02]  /*13d0*/  IADD3 R12, PT, PT, R22, R58, RZ ;  /* 0x0000003a160c7210 */ /* 0x000fc40007ffe0ff */
[----:B------:R-:W-:Y:S01]  /*13e0*/  IADD3 R69, PT, PT, R28, R58, RZ ;  /* 0x0000003a1c457210 */ /* 0x000fe20007ffe0ff */
[----:B------:R-:W2:Y:S01]  /*13f0*/  LDS R17, [R17] ;  /* 0x0000000011117984 */ /* 0x000ea20000000800 */
[-C--:B------:R-:W-:Y:S02]  /*1400*/  IADD3 R60, PT, PT, R45, R56.reuse, RZ ;  /* 0x000000382d3c7210 */ /* 0x080fe40007ffe0ff */
[----:B------:R-:W-:Y:S01]  /*1410*/  IADD3 R68, PT, PT, R43, R56, RZ ;  /* 0x000000382b447210 */ /* 0x000fe20007ffe0ff */
[----:B------:R-:W3:Y:S01]  /*1420*/  LDS R57, [R57] ;  /* 0x0000000039397984 */ /* 0x000ee20000000800 */
[C---:B------:R-:W-:Y:S02]  /*1430*/  IADD3 R72, PT, PT, R56.reuse, R51, RZ ;  /* 0x0000003338487210 */ /* 0x040fe40007ffe0ff */
[----:B------:R-:W-:Y:S01]  /*1440*/  IADD3 R70, PT, PT, R56, R52, RZ ;  /* 0x0000003438467210 */ /* 0x000fe20007ffe0ff */
[----:B------:R-:W4:Y:S01]  /*1450*/  LDS R65, [R65] ;  /* 0x0000000041417984 */ /* 0x000f220000000800 */
[----:B------:R-:W-:-:S03]  /*1460*/  LOP3.LUT R7, R7, 0xf, RZ, 0xc0, !PT ;  /* 0x0000000f07077812 */ /* 0x000fc600078ec0ff */
[----:B------:R-:W5:Y:S01]  /*1470*/  LDS R61, [R61] ;  /* 0x000000003d3d7984 */ /* 0x000f620000000800 */
[----:B------:R-:W-:-:S03]  /*1480*/  IADD3 R7, PT, PT, R7, 0x1, RZ ;  /* 0x0000000107077810 */ /* 0x000fc60007ffe0ff */
[----:B------:R-:W5:Y:S04]  /*1490*/  LDS R15, [R15] ;  /* 0x000000000f0f7984 */ /* 0x000f680000000800 */
[----:B------:R-:W-:Y:S04]  /*14a0*/  LDS R8, [R8] ;  /* 0x0000000008087984 */ /* 0x000fe80000000800 */
[----:B------:R-:W5:Y:S04]  /*14b0*/  LDS R13, [R13] ;  /* 0x000000000d0d7984 */ /* 0x000f680000000800 */
[----:B------:R-:W-:Y:S01]  /*14c0*/  LDS R12, [R12] ;  /* 0x000000000c0c7984 */ /* 0x000fe20000000800 */
[----:B0-----:R-:W-:-:S03]  /*14d0*/  FMUL R64, R5, R14 ;  /* 0x0000000e05407220 */ /* 0x001fc60000400000 */
[----:B------:R-:W0:Y:S04]  /*14e0*/  LDS R59, [R59] ;  /* 0x000000003b3b7984 */ /* 0x000e280000000800 */
[----:B------:R-:W0:Y:S01]  /*14f0*/  LDS R69, [R69] ;  /* 0x0000000045457984 */ /* 0x000e220000000800 */
[----:B-1----:R-:W-:-:S03]  /*1500*/  FFMA R64, R67, R6, R64 ;  /* 0x0000000643407223 */ /* 0x002fc60000000040 */
[----:B------:R-:W1:Y:S01]  /*1510*/  LDS R60, [R60] ;  /* 0x000000003c3c7984 */ /* 0x000e620000000800 */
[----:B------:R-:W-:Y:S01]  /*1520*/  FADD R11, R64, R11 ;  /* 0x0000000b400b7221 */ /* 0x000fe20000000000 */
[----:B--2---:R-:W-:Y:S02]  /*1530*/  FMUL R64, R17, R14 ;  /* 0x0000000e11407220 */ /* 0x004fe40000400000 */
[----:B------:R-:W2:Y:S01]  /*1540*/  LDS R68, [R68] ;  /* 0x0000000044447984 */ /* 0x000ea20000000800 */
[----:B---3--:R-:W-:Y:S01]  /*1550*/  FMUL R77, R14, R57 ;  /* 0x000000390e4d7220 */ /* 0x008fe20000400000 */
[----:B----4-:R-:W-:Y:S02]  /*1560*/  FFMA R64, R65, R6, R64 ;  /* 0x0000000641407223 */ /* 0x010fe40000000040 */
[----:B------:R-:W-:Y:S01]  /*1570*/  LDS R72, [R72] ;  /* 0x0000000048487984 */ /* 0x000fe20000000800 */
[----:B-----5:R-:W-:Y:S01]  /*1580*/  FFMA R66, R6, R61, R77 ;  /* 0x0000003d06427223 */ /* 0x020fe2000000004d */
[----:B------:R-:W-:-:S02]  /*1590*/  FADD R55, R64, R55 ;  /* 0x0000003740377221 */ /* 0x000fc40000000000 */
[----:B------:R-:W-:Y:S01]  /*15a0*/  LDS R70, [R70] ;  /* 0x0000000046467984 */ /* 0x000fe20000000800 */
[----:B------:R-:W-:Y:S01]  /*15b0*/  FMUL R64, R14, R15 ;  /* 0x0000000f0e407220 */ /* 0x000fe20000400000 */
[----:B------:R-:W-:Y:S01]  /*15c0*/  FADD R9, R66, R9 ;  /* 0x0000000942097221 */ /* 0x000fe20000000000 */
[----:B------:R-:W-:Y:S01]  /*15d0*/  IADD3 R66, PT, PT, R44, R56, RZ ;  /* 0x000000382c427210 */ /* 0x000fe20007ffe0ff */
[----:B------:R-:W-:-:S05]  /*15e0*/  FMUL R77, R8, R13 ;  /* 0x0000000d084d7220 */ /* 0x000fca0000400000 */
[----:B------:R-:W-:Y:S01]  /*15f0*/  LDS R66, [R66] ;  /* 0x0000000042427984 */ /* 0x000fe20000000800 */
[----:B0-----:R-:W-:Y:S01]  /*1600*/  FFMA R14, R12, R59, R77 ;  /* 0x0000003b0c0e7223 */ /* 0x001fe2000000004d */
[----:B------:R-:W-:-:S03]  /*1610*/  FFMA R64, R6, R69, R64 ;  /* 0x0000004506407223 */ /* 0x000fc60000000040 */
[----:B------:R-:W-:Y:S01]  /*1620*/  FADD R14, R14, R19 ;  /* 0x000000130e0e7221 */ /* 0x000fe20000000000 */
[----:B-1----:R-:W-:Y:S01]  /*1630*/  FMUL R6, R57, R60 ;  /* 0x0000003c39067220 */ /* 0x002fe20000400000 */
[----:B------:R-:W-:Y:S01]  /*1640*/  FADD R63, R64, R63 ;  /* 0x0000003f403f7221 */ /* 0x000fe20000000000 */
[----:B------:R-:W-:Y:S02]  /*1650*/  IADD3 R64, PT, PT, R26, R58, RZ ;  /* 0x0000003a1a407210 */ /* 0x000fe40007ffe0ff */
[----:B--2---:R-:W-:Y:S01]  /*1660*/  FFMA R19, R61, R68, R6 ;  /* 0x000000443d137223 */ /* 0x004fe20000000006 */
[----:B------:R-:W-:-:S03]  /*1670*/  IMAD.IADD R6, R46, 0x1, R56 ;  /* 0x000000012e067824 */ /* 0x000fc600078e0238 */
[----:B------:R-:W-:Y:S01]  /*1680*/  FADD R19, R14, R19 ;  /* 0x000000130e137221 */ /* 0x000fe20000000000 */
[----:B------:R-:W-:Y:S04]  /*1690*/  LDS R64, [R64] ;  /* 0x0000000040407984 */ /* 0x000fe80000000800 */
[----:B------:R-:W0:Y:S02]  /*16a0*/  LDS R6, [R6] ;  /* 0x0000000006067984 */ /* 0x000e240000000800 */
[----:B0-----:R-:W-:Y:S01]  /*16b0*/  FMUL R14, R57, R6 ;  /* 0x00000006390e7220 */ /* 0x001fe20000400000 */
[----:B------:R-:W-:-:S03]  /*16c0*/  FMUL R57, R72, R57 ;  /* 0x0000003948397220 */ /* 0x000fc60000400000 */
[----:B------:R-:W-:Y:S01]  /*16d0*/  FFMA R14, R61, R66, R14 ;  /* 0x000000423d0e7223 */ /* 0x000fe2000000000e */
[----:B------:R-:W-:Y:S01]  /*16e0*/  FFMA R57, R70, R61, R57 ;  /* 0x0000003d46397223 */ /* 0x000fe20000000039 */
[----:B------:R-:W-:-:S03]  /*16f0*/  IADD3 R61, PT, PT, R41, R56, RZ ;  /* 0x00000038293d7210 */ /* 0x000fc60007ffe0ff */
[----:B------:R-:W-:Y:S01]  /*1700*/  FADD R62, R57, R62 ;  /* 0x0000003e393e7221 */ /* 0x000fe20000000000 */
[----:B------:R-:W-:Y:S02]  /*1710*/  IADD3 R57, PT, PT, R39, R56, RZ ;  /* 0x0000003827397210 */ /* 0x000fe40007ffe0ff */
[----:B------:R-:W0:Y:S04]  /*1720*/  LDS R61, [R61] ;  /* 0x000000003d3d7984 */ /* 0x000e280000000800 */
[----:B------:R-:W1:Y:S01]  /*1730*/  LDS R57, [R57] ;  /* 0x0000000039397984 */ /* 0x000e620000000800 */
[----:B0-----:R-:W-:-:S04]  /*1740*/  FMUL R77, R8, R61 ;  /* 0x0000003d084d7220 */ /* 0x001fc80000400000 */
[----:B-1----:R-:W-:-:S04]  /*1750*/  FFMA R77, R12, R57, R77 ;  /* 0x000000390c4d7223 */ /* 0x002fc8000000004d */
[----:B------:R-:W-:-:S04]  /*1760*/  FADD R77, R77, R18 ;  /* 0x000000124d4d7221 */ /* 0x000fc80000000000 */
[----:B------:R-:W-:Y:S01]  /*1770*/  FADD R18, R77, R14 ;  /* 0x0000000e4d127221 */ /* 0x000fe20000000000 */
[----:B------:R-:W-:-:S06]  /*1780*/  IMAD.IADD R14, R27, 0x1, R58 ;  /* 0x000000011b0e7824 */ /* 0x000fcc00078e023a */
[----:B------:R-:W0:Y:S02]  /*1790*/  LDS R14, [R14] ;  /* 0x000000000e0e7984 */ /* 0x000e240000000800 */
[----:B0-----:R-:W-:-:S04]  /*17a0*/  FMUL R77, R14, R13 ;  /* 0x0000000d0e4d7220 */ /* 0x001fc80000400000 */
[----:B------:R-:W-:-:S04]  /*17b0*/  FFMA R76, R64, R59, R77 ;  /* 0x0000003b404c7223 */ /* 0x000fc8000000004d */
[----:B------:R-:W-:Y:S01]  /*17c0*/  FADD R75, R76, R75 ;  /* 0x0000004b4c4b7221 */ /* 0x000fe20000000000 */
[----:B------:R-:W-:-:S04]  /*17d0*/  FMUL R76, R14, R61 ;  /* 0x0000003d0e4c7220 */ /* 0x000fc80000400000 */
[----:B------:R-:W-:Y:S01]  /*17e0*/  FFMA R77, R64, R57, R76 ;  /* 0x00000039404d7223 */ /* 0x000fe2000000004c */
[----:B------:R-:W-:-:S03]  /*17f0*/  FMUL R76, R5, R72 ;  /* 0x00000048054c7220 */ /* 0x000fc60000400000 */
[----:B------:R-:W-:Y:S01]  /*1800*/  FADD R74, R77, R74 ;  /* 0x0000004a4d4a7221 */ /* 0x000fe20000000000 */
[----:B------:R-:W-:Y:S01]  /*1810*/  FFMA R76, R67, R70, R76 ;  /* 0x00000046434c7223 */ /* 0x000fe2000000004c */
[----:B------:R-:W-:-:S03]  /*1820*/  FMUL R77, R15, R6 ;  /* 0x000000060f4d7220 */ /* 0x000fc60000400000 */
[----:B------:R-:W-:Y:S01]  /*1830*/  FADD R73, R76, R73 ;  /* 0x000000494c497221 */ /* 0x000fe20000000000 */
[----:B------:R-:W-:Y:S01]  /*1840*/  FMUL R76, R17, R72 ;  /* 0x00000048114c7220 */ /* 0x000fe20000400000 */
[----:B------:R-:W-:-:S03]  /*1850*/  FFMA R77, R69, R66, R77 ;  /* 0x00000042454d7223 */ /* 0x000fc6000000004d */
[----:B------:R-:W-:Y:S01]  /*1860*/  FFMA R76, R65, R70, R76 ;  /* 0x00000046414c7223 */ /* 0x000fe2000000004c */
[----:B------:R-:W-:-:S03]  /*1870*/  FADD R74, R74, R77 ;  /* 0x0000004d4a4a7221 */ /* 0x000fc60000000000 */
[----:B------:R-:W-:Y:S01]  /*1880*/  FADD R71, R76, R71 ;  /* 0x000000474c477221 */ /* 0x000fe20000000000 */
[----:B------:R-:W-:Y:S01]  /*1890*/  FMUL R76, R15, R60 ;  /* 0x0000003c0f4c7220 */ /* 0x000fe20000400000 */
[----:B------:R-:W-:-:S03]  /*18a0*/  FMUL R15, R72, R15 ;  /* 0x0000000f480f7220 */ /* 0x000fc60000400000 */
[----:B------:R-:W-:Y:S01]  /*18b0*/  FFMA R76, R69, R68, R76 ;  /* 0x00000044454c7223 */ /* 0x000fe2000000004c */
[----:B------:R-:W-:Y:S01]  /*18c0*/  FFMA R69, R70, R69, R15 ;  /* 0x0000004546457223 */ /* 0x000fe2000000000f */
[-C--:B------:R-:W-:Y:S01]  /*18d0*/  FMUL R70, R5, R60.reuse ;  /* 0x0000003c05467220 */ /* 0x080fe20000400000 */
[----:B------:R-:W-:Y:S01]  /*18e0*/  FMUL R60, R17, R60 ;  /* 0x0000003c113c7220 */ /* 0x000fe20000400000 */
[-C--:B------:R-:W-:Y:S01]  /*18f0*/  FMUL R5, R5, R6.reuse ;  /* 0x0000000605057220 */ /* 0x080fe20000400000 */
[----:B------:R-:W-:Y:S01]  /*1900*/  FMUL R6, R17, R6 ;  /* 0x0000000611067220 */ /* 0x000fe20000400000 */
[-C--:B------:R-:W-:Y:S01]  /*1910*/  FFMA R17, R67, R68.reuse, R70 ;  /* 0x0000004443117223 */ /* 0x080fe20000000046 */
[----:B------:R-:W-:Y:S01]  /*1920*/  FFMA R77, R65, R68, R60 ;  /* 0x00000044414d7223 */ /* 0x000fe2000000003c */
[----:B------:R-:W-:Y:S01]  /*1930*/  IADD3 R60, PT, PT, R31, R58, RZ ;  /* 0x0000003a1f3c7210 */ /* 0x000fe20007ffe0ff */
[-C--:B------:R-:W-:Y:S01]  /*1940*/  FFMA R67, R67, R66.reuse, R5 ;  /* 0x0000004243437223 */ /* 0x080fe20000000005 */
[----:B------:R-:W-:Y:S01]  /*1950*/  FFMA R66, R65, R66, R6 ;  /* 0x0000004241427223 */ /* 0x000fe20000000006 */
[----:B------:R-:W-:Y:S01]  /*1960*/  IADD3 R6, PT, PT, R30, R58, RZ ;  /* 0x0000003a1e067210 */ /* 0x000fe20007ffe0ff */
[----:B------:R-:W-:Y:S01]  /*1970*/  IMAD.IADD R15, R47, 0x1, R56 ;  /* 0x000000012f0f7824 */ /* 0x000fe200078e0238 */
[-C--:B------:R-:W-:Y:S01]  /*1980*/  IADD3 R5, PT, PT, R49, R56.reuse, RZ ;  /* 0x0000003831057210 */ /* 0x080fe20007ffe0ff */
[----:B------:R-:W0:Y:S01]  /*1990*/  LDS R60, [R60] ;  /* 0x000000003c3c7984 */ /* 0x000e220000000800 */
[----:B------:R-:W-:Y:S01]  /*19a0*/  FADD R2, R17, R2 ;  /* 0x0000000211027221 */ /* 0x000fe20000000000 */
[-C--:B------:R-:W-:Y:S01]  /*19b0*/  IADD3 R17, PT, PT, R50, R56.reuse, RZ ;  /* 0x0000003832117210 */ /* 0x080fe20007ffe0ff */
[----:B------:R-:W-:Y:S01]  /*19c0*/  FADD R10, R66, R10 ;  /* 0x0000000a420a7221 */ /* 0x000fe20000000000 */
[----:B------:R-:W1:Y:S01]  /*19d0*/  LDS R6, [R6] ;  /* 0x0000000006067984 */ /* 0x000e620000000800 */
[----:B------:R-:W-:Y:S01]  /*19e0*/  IADD3 R65, PT, PT, R48, R56, RZ ;  /* 0x0000003830417210 */ /* 0x000fe20007ffe0ff */
[----:B------:R-:W-:Y:S01]  /*19f0*/  FADD R0, R67, R0 ;  /* 0x0000000043007221 */ /* 0x000fe20000000000 */
[-C--:B------:R-:W-:Y:S01]  /*1a00*/  IADD3 R56, PT, PT, R35, R58.reuse, RZ ;  /* 0x0000003a23387210 */ /* 0x080fe20007ffe0ff */
[----:B------:R-:W2:Y:S01]  /*1a10*/  LDS R5, [R5] ;  /* 0x0000000005057984 */ /* 0x000ea20000000800 */
[----:B------:R-:W-:Y:S01]  /*1a20*/  IADD3 R58, PT, PT, R34, R58, RZ ;  /* 0x0000003a223a7210 */ /* 0x000fe20007ffe0ff */
[----:B------:R-:W-:Y:S01]  /*1a30*/  FADD R54, R69, R54 ;  /* 0x0000003645367221 */ /* 0x000fe20000000000 */
[----:B------:R-:W-:Y:S01]  /*1a40*/  FADD R4, R77, R4 ;  /* 0x000000044d047221 */ /* 0x000fe20000000000 */
[----:B------:R-:W3:Y:S01]  /*1a50*/  LDS R15, [R15] ;  /* 0x000000000f0f7984 */ /* 0x000ee20000000800 */
[----:B------:R-:W-:-:S03]  /*1a60*/  FADD R75, R75, R76 ;  /* 0x0000004c4b4b7221 */ /* 0x000fc60000000000 */
[----:B------:R-:W4:Y:S04]  /*1a70*/  LDS R17, [R17] ;  /* 0x0000000011117984 */ /* 0x000f280000000800 */
[----:B------:R-:W5:Y:S04]  /*1a80*/  LDS R65, [R65] ;  /* 0x0000000041417984 */ /* 0x000f680000000800 */
[----:B------:R-:W5:Y:S04]  /*1a90*/  LDS R56, [R56] ;  /* 0x0000000038387984 */ /* 0x000f680000000800 */
[----:B------:R-:W5:Y:S01]  /*1aa0*/  LDS R58, [R58] ;  /* 0x000000003a3a7984 */ /* 0x000f620000000800 */
[----:B0-----:R-:W-:-:S04]  /*1ab0*/  FMUL R66, R13, R60 ;  /* 0x0000003c0d427220 */ /* 0x001fc80000400000 */
[----:B-1----:R-:W-:Y:S01]  /*1ac0*/  FFMA R67, R59, R6, R66 ;  /* 0x000000063b437223 */ /* 0x002fe20000000042 */
[----:B------:R-:W-:-:S03]  /*1ad0*/  FMUL R66, R61, R60 ;  /* 0x0000003c3d427220 */ /* 0x000fc60000400000 */
[----:B------:R-:W-:Y:S01]  /*1ae0*/  FADD R2, R2, R67 ;  /* 0x0000004302027221 */ /* 0x000fe20000000000 */
[----:B--2---:R-:W-:Y:S01]  /*1af0*/  FMUL R67, R60, R5 ;  /* 0x000000053c437220 */ /* 0x004fe20000400000 */
[----:B------:R-:W-:-:S03]  /*1b00*/  FFMA R69, R57, R6, R66 ;  /* 0x0000000639457223 */ /* 0x000fc60000000042 */
[----:B---3--:R-:W-:Y:S01]  /*1b10*/  FFMA R66, R6, R15, R67 ;  /* 0x0000000f06427223 */ /* 0x008fe20000000043 */
[-C--:B------:R-:W-:Y:S01]  /*1b20*/  FMUL R67, R8, R5.reuse ;  /* 0x0000000508437220 */ /* 0x080fe20000400000 */
[----:B------:R-:W-:Y:S01]  /*1b30*/  FADD R0, R0, R69 ;  /* 0x0000004500007221 */ /* 0x000fe20000000000 */
[----:B------:R-:W-:Y:S01]  /*1b40*/  FMUL R69, R14, R5 ;  /* 0x000000050e457220 */ /* 0x000fe20000400000 */
[----:B------:R-:W-:Y:S01]  /*1b50*/  FADD R11, R11, R66 ;  /* 0x000000420b0b7221 */ /* 0x000fe20000000000 */
[----:B------:R-:W-:Y:S01]  /*1b60*/  FFMA R66, R12, R15, R67 ;  /* 0x0000000f0c427223 */ /* 0x000fe20000000043 */
[-C--:B----4-:R-:W-:Y:S01]  /*1b70*/  FMUL R67, R60, R17.reuse ;  /* 0x000000113c437220 */ /* 0x090fe20000400000 */
[----:B------:R-:W-:Y:S02]  /*1b80*/  FMUL R14, R14, R17 ;  /* 0x000000110e0e7220 */ /* 0x000fe40000400000 */
[----:B------:R-:W-:Y:S01]  /*1b90*/  FADD R9, R9, R66 ;  /* 0x0000004209097221 */ /* 0x000fe20000000000 */
[----:B-----5:R-:W-:Y:S01]  /*1ba0*/  FFMA R6, R6, R65, R67 ;  /* 0x0000004106067223 */ /* 0x020fe20000000043 */
[----:B------:R-:W-:Y:S01]  /*1bb0*/  FMUL R67, R8, R17 ;  /* 0x0000001108437220 */ /* 0x000fe20000400000 */
[----:B------:R-:W-:Y:S01]  /*1bc0*/  FFMA R8, R64, R15, R69 ;  /* 0x0000000f40087223 */ /* 0x000fe20000000045 */
[C---:B------:R-:W-:Y:S01]  /*1bd0*/  FMUL R5, R56.reuse, R5 ;  /* 0x0000000538057220 */ /* 0x040fe20000400000 */
[----:B------:R-:W-:Y:S01]  /*1be0*/  FADD R73, R73, R6 ;  /* 0x0000000649497221 */ /* 0x000fe20000000000 */
[-C--:B------:R-:W-:Y:S01]  /*1bf0*/  FMUL R6, R13, R56.reuse ;  /* 0x000000380d067220 */ /* 0x080fe20000400000 */
[----:B------:R-:W-:Y:S01]  /*1c00*/  FADD R63, R63, R8 ;  /* 0x000000083f3f7221 */ /* 0x000fe20000000000 */
[----:B------:R-:W-:Y:S01]  /*1c10*/  FMUL R8, R56, R17 ;  /* 0x0000001138087220 */ /* 0x000fe20000400000 */
[----:B------:R-:W-:Y:S01]  /*1c20*/  FMUL R56, R61, R56 ;  /* 0x000000383d387220 */ /* 0x000fe20000400000 */
[-C--:B------:R-:W-:Y:S01]  /*1c30*/  FFMA R59, R59, R58.reuse, R6 ;  /* 0x0000003a3b3b7223 */ /* 0x080fe20000000006 */
[-C--:B------:R-:W-:Y:S01]  /*1c40*/  FFMA R67, R12, R65.reuse, R67 ;  /* 0x000000410c437223 */ /* 0x080fe20000000043 */
[----:B------:R-:W-:Y:S01]  /*1c50*/  FFMA R69, R64, R65, R14 ;  /* 0x0000004140457223 */ /* 0x000fe2000000000e */
[C---:B------:R-:W-:Y:S01]  /*1c60*/  FFMA R6, R58.reuse, R15, R5 ;  /* 0x0000000f3a067223 */ /* 0x040fe20000000005 */
[----:B------:R-:W-:Y:S01]  /*1c70*/  FFMA R8, R58, R65, R8 ;  /* 0x000000413a087223 */ /* 0x000fe20000000008 */
[----:B------:R-:W-:Y:S01]  /*1c80*/  FFMA R57, R57, R58, R56 ;  /* 0x0000003a39397223 */ /* 0x000fe20000000038 */
[----:B------:R-:W-:Y:S01]  /*1c90*/  FADD R62, R62, R67 ;  /* 0x000000433e3e7221 */ /* 0x000fe20000000000 */
[----:B------:R-:W-:Y:S01]  /*1ca0*/  FADD R54, R54, R69 ;  /* 0x0000004536367221 */ /* 0x000fe20000000000 */
[----:B------:R-:W-:Y:S01]  /*1cb0*/  FADD R4, R4, R59 ;  /* 0x0000003b04047221 */ /* 0x000fe20000000000 */
[----:B------:R-:W-:Y:S01]  /*1cc0*/  FADD R55, R55, R6 ;  /* 0x0000000637377221 */ /* 0x000fe20000000000 */
[----:B------:R-:W-:Y:S01]  /*1cd0*/  FADD R71, R71, R8 ;  /* 0x0000000847477221 */ /* 0x000fe20000000000 */
[----:B------:R-:W-:Y:S01]  /*1ce0*/  FADD R10, R10, R57 ;  /* 0x000000390a0a7221 */ /* 0x000fe20000000000 */
[----:B------:R-:W-:Y:S06]  /*1cf0*/  BRA.U !UP0, `(.L_x_1) ;  /* 0xfffffff5085c7547 */ /* 0x000fec000b83ffff */
[----:B------:R-:W-:Y:S06]  /*1d00*/  BAR.SYNC.DEFER_BLOCKING 0x0 ;  /* 0x0000000000007b1d */ /* 0x000fec0000010000 */
[----:B------:R-:W-:Y:S05]  /*1d10*/  @!P0 BRA `(.L_x_2) ;  /* 0xffffffe800a88947 */ /* 0x000fea000383ffff */
.L_x_0:
[----:B------:R-:W0:Y:S08]  /*1d20*/  LDC R17, c[0x0][0x3a0] ;  /* 0x0000e800ff117b82 */ /* 0x000e300000000800 */
[----:B------:R-:W1:Y:S01]  /*1d30*/  LDC.64 R6, c[0x0][0x390] ;  /* 0x0000e400ff067b82 */ /* 0x000e620000000a00 */
[----:B0-----:R-:W-:-:S04]  /*1d40*/  IMAD R21, R20, R17, R21 ;  /* 0x0000001114157224 */ /* 0x001fc800078e0215 */
[----:B-1----:R-:W-:-:S05]  /*1d50*/  IMAD.WIDE R6, R21, 0x4, R6 ;  /* 0x0000000415067825 */ /* 0x002fca00078e0206 */
[----:B------:R-:W-:Y:S01]  /*1d60*/  STG.E desc[UR22][R6.64], R19 ;  /* 0x0000001306007986 */ /* 0x000fe2000c101916 */
[----:B------:R-:W-:-:S03]  /*1d70*/  IMAD.WIDE R12, R17, 0x4, R6 ;  /* 0x00000004110c7825 */ /* 0x000fc600078e0206 */
[----:B------:R-:W-:Y:S01]  /*1d80*/  STG.E desc[UR22][R6.64+0x4], R18 ;  /* 0x0000041206007986 */ /* 0x000fe2000c101916 */
[----:B------:R-:W-:-:S03]  /*1d90*/  IMAD.WIDE R14, R17, 0x4, R12 ;  /* 0x00000004110e7825 */ /* 0x000fc600078e020c */
[----:B------:R-:W-:Y:S04]  /*1da0*/  STG.E desc[UR22][R6.64+0x8], R9 ;  /* 0x0000080906007986 */ /* 0x000fe8000c101916 */
[----:B------:R-:W-:Y:S01]  /*1db0*/  STG.E desc[UR22][R6.64+0xc], R62 ;  /* 0x00000c3e06007986 */ /* 0x000fe2000c101916 */
[----:B------:R-:W-:-:S03]  /*1dc0*/  IMAD.WIDE R16, R17, 0x4, R14 ;  /* 0x0000000411107825 */ /* 0x000fc600078e020e */
[----:B------:R-:W-:Y:S04]  /*1dd0*/  STG.E desc[UR22][R12.64], R75 ;  /* 0x0000004b0c007986 */ /* 0x000fe8000c101916 */
        /* <DEDUP_REMOVED lines=10> */
[----:B------:R-:W-:Y:S01]  /*1e80*/  STG.E desc[UR22][R16.64+0xc], R71 ;  /* 0x00000c4710007986 */ /* 0x000fe2000c101916 */
[----:B------:R-:W-:Y:S05]  /*1e90*/  EXIT ;  /* 0x000000000000794d */ /* 0x000fea0003800000 */
.L_x_3:
[----:B------:R-:W-:-:S00]  /*1ea0*/  BRA `(.L_x_3) ;  /* 0xfffffffc00fc7947 */ /* 0x000fc0000383ffff */
[----:B------:R-:W-:-:S00]  /*1eb0*/  NOP ;  /* 0x0000000000007918 */ /* 0x000fc00000000000 */
        /* <DEDUP_REMOVED lines=12> */
.L_x_4:


//--------------------- .nv.shared._Z6matMulPKfS0_Pfiii --------------------------
	.section	.nv.shared._Z6matMulPKfS0_Pfiii,"aw",@nobits
	.sectionflags	@""
	.align	4
.nv.shared._Z6matMulPKfS0_Pfiii:
	.zero		33792


//--------------------- .nv.shared.reserved.0     --------------------------
	.section	.nv.shared.reserved.0,"aw",@nobits
	.weak		__nv_reservedSMEM_offset_0_alias
	.size		__nv_reservedSMEM_offset_0_alias, 0, 64
	.other		__nv_reservedSMEM_offset_0_alias,@"STO_CUDA_RESERVED_SHARED STV_DEFAULT"
__nv_reservedSMEM_offset_0_alias:
	.zero		0
	.zero		64


//--------------------- .nv.constant0._Z6matMulPKfS0_Pfiii --------------------------
	.section	.nv.constant0._Z6matMulPKfS0_Pfiii,"a",@progbits
	.sectionflags	@""
	.align	4
.nv.constant0._Z6matMulPKfS0_Pfiii:
	.zero		932


//--------------------- SYMBOLS --------------------------

	.type		.nv.reservedSmem.offset0,@object
	.size		.nv.reservedSmem.offset0,0x4
	.type		.nv.reservedSmem.cap,@object
	.size		.nv.reservedSmem.cap,0x4
